//
// Generated by NVIDIA NVVM Compiler
//
// Compiler Build ID: CL-36424714
// Cuda compilation tools, release 13.0, V13.0.88
// Based on NVVM 20.0.0
//

.version 9.0
.target sm_100
.address_size 64

	// .globl	_Z6kernelPdS_S_S_llii
.extern .func  (.param .b32 func_retval0) vprintf
(
	.param .b64 vprintf_param_0,
	.param .b64 vprintf_param_1
)
;
.func  (.param .b64 func_retval0) __internal_accurate_pow
(
	.param .b64 __internal_accurate_pow_param_0
)
;
.global .align 1 .b8 $str[15] = {91, 37, 100, 93, 32, 60, 45, 45, 32, 91, 37, 100, 93, 10};
.global .align 1 .b8 $str$1[24] = {115, 112, 101, 99, 105, 97, 108, 46, 32, 91, 37, 100, 93, 32, 60, 45, 45, 32, 91, 37, 100, 93, 10};
.global .align 1 .b8 $str$2[12] = {45, 45, 45, 45, 45, 45, 45, 45, 45, 45, 10};
.global .align 1 .b8 $str$3[48] = {84, 69, 83, 84, 32, 83, 85, 77, 32, 82, 69, 68, 85, 67, 84, 73, 79, 78, 32, 61, 32, 37, 108, 102, 32, 40, 115, 105, 122, 101, 32, 105, 110, 116, 101, 114, 110, 97, 108, 32, 61, 32, 37, 108, 100, 41, 10};

.visible .entry _Z6kernelPdS_S_S_llii(
	.param .u64 .ptr .align 1 _Z6kernelPdS_S_S_llii_param_0,
	.param .u64 .ptr .align 1 _Z6kernelPdS_S_S_llii_param_1,
	.param .u64 .ptr .align 1 _Z6kernelPdS_S_S_llii_param_2,
	.param .u64 .ptr .align 1 _Z6kernelPdS_S_S_llii_param_3,
	.param .u64 _Z6kernelPdS_S_S_llii_param_4,
	.param .u64 _Z6kernelPdS_S_S_llii_param_5,
	.param .u32 _Z6kernelPdS_S_S_llii_param_6,
	.param .u32 _Z6kernelPdS_S_S_llii_param_7
)
{
	.local .align 16 .b8 	__local_depot0[32];
	.reg .b64 	%SP;
	.reg .b64 	%SPL;
	.reg .pred 	%p<51>;
	.reg .b32 	%r<99>;
	.reg .b32 	%f<45>;
	.reg .b64 	%rd<50>;
	.reg .b64 	%fd<76>;

	mov.u64 	%SPL, __local_depot0;
	cvta.local.u64 	%SP, %SPL;
	ld.param.u64 	%rd14, [_Z6kernelPdS_S_S_llii_param_0];
	ld.param.u64 	%rd11, [_Z6kernelPdS_S_S_llii_param_1];
	ld.param.u64 	%rd12, [_Z6kernelPdS_S_S_llii_param_2];
	ld.param.u64 	%rd15, [_Z6kernelPdS_S_S_llii_param_3];
	ld.param.u64 	%rd16, [_Z6kernelPdS_S_S_llii_param_4];
	ld.param.u64 	%rd13, [_Z6kernelPdS_S_S_llii_param_5];
	ld.param.u32 	%r18, [_Z6kernelPdS_S_S_llii_param_6];
	ld.param.u32 	%r19, [_Z6kernelPdS_S_S_llii_param_7];
	cvta.to.global.u64 	%rd1, %rd15;
	cvta.to.global.u64 	%rd2, %rd14;
	mov.u32 	%r20, %ctaid.x;
	mov.u32 	%r21, %ntid.x;
	mov.u32 	%r22, %tid.x;
	mad.lo.s32 	%r23, %r20, %r21, %r22;
	cvt.s64.s32 	%rd3, %r23;
	setp.le.s64 	%p1, %rd16, %rd3;
	@%p1 bra 	$L__BB0_23;
	cvt.u32.u64 	%r24, %rd3;
	cvt.rn.f64.s32 	%fd7, %r18;
	rcp.rn.f64 	%fd1, %fd7;
	div.s32 	%r1, %r24, %r18;
	cvt.rn.f64.s32 	%fd8, %r1;
	cvt.rn.f64.s32 	%fd9, %r19;
	rcp.rn.f64 	%fd2, %fd9;
	mul.f64 	%fd10, %fd2, %fd8;
	cvt.rn.f32.f64 	%f1, %fd10;
	setp.eq.f32 	%p2, %f1, 0f00000000;
	mov.f32 	%f44, 0f3F800000;
	@%p2 bra 	$L__BB0_4;
	mov.f32 	%f6, 0f32CD8C70;
	mov.f32 	%f7, 0f3ED90735;
	mul.rn.f32 	%f8, %f7, %f6;
	mov.f32 	%f9, 0f3DBDD9BD;
	mov.f32 	%f10, 0f3DF9B38D;
	mul.rn.f32 	%f11, %f10, %f9;
	mul.f32 	%f12, %f11, 0f40400000;
	fma.rn.f32 	%f13, %f8, 0f3FB8AA3B, 0f33773EAE;
	fma.rn.f32 	%f14, 0f3E9BE32A, 0f32A55E34, %f13;
	fma.rn.f32 	%f15, %f12, %f8, %f14;
	fma.rn.f32 	%f16, %f11, 0f3E9BE32A, %f15;
	mov.f32 	%f17, 0f3FB83977;
	add.rn.f32 	%f18, %f17, %f16;
	mul.rn.f32 	%f19, %f18, %f1;
	cvt.rni.f32.f32 	%f20, %f19;
	sub.f32 	%f21, %f19, %f20;
	neg.f32 	%f22, %f19;
	fma.rn.f32 	%f23, %f18, %f1, %f22;
	mov.f32 	%f24, 0fBFB83977;
	add.rn.f32 	%f25, %f18, %f24;
	neg.f32 	%f26, %f25;
	add.rn.f32 	%f27, %f16, %f26;
	fma.rn.f32 	%f28, %f27, %f1, %f23;
	add.f32 	%f29, %f21, %f28;
	setp.gt.f32 	%p3, %f20, 0f00000000;
	selp.b32 	%r25, 0, -2097152000, %p3;
	abs.f32 	%f30, %f1;
	setp.num.f32 	%p4, %f30, %f30;
	setp.lt.f32 	%p5, %f19, 0f00000000;
	selp.f32 	%f31, 0f00000000, 0f7F800000, %p5;
	abs.f32 	%f32, %f19;
	setp.gt.f32 	%p6, %f32, 0f43180000;
	cvt.rzi.s32.f32 	%r26, %f20;
	shl.b32 	%r27, %r26, 23;
	sub.s32 	%r28, %r27, %r25;
	mov.b32 	%f33, %r28;
	add.s32 	%r29, %r25, 2130706432;
	mov.b32 	%f34, %r29;
	fma.rn.f32 	%f35, %f29, 0f391FCB8E, 0f3AAF85ED;
	fma.rn.f32 	%f36, %f35, %f29, 0f3C1D9856;
	fma.rn.f32 	%f37, %f36, %f29, 0f3D6357BB;
	fma.rn.f32 	%f38, %f37, %f29, 0f3E75FDEC;
	fma.rn.f32 	%f39, %f38, %f29, 0f3F317218;
	fma.rn.f32 	%f40, %f39, %f29, 0f3F800000;
	mul.f32 	%f41, %f40, %f34;
	mul.f32 	%f42, %f41, %f33;
	selp.f32 	%f44, %f31, %f42, %p6;
	@%p4 bra 	$L__BB0_4;
	mov.f32 	%f43, 0f402DF854;
	add.rn.f32 	%f44, %f43, %f1;
$L__BB0_4:
	rem.s32 	%r31, %r24, %r18;
	cvt.f64.f32 	%fd11, %f44;
	cvt.rn.f64.s32 	%fd12, %r31;
	mul.f64 	%fd13, %fd1, %fd12;
	mul.f64 	%fd14, %fd13, %fd11;
	cvta.to.global.u64 	%rd17, %rd12;
	shl.b64 	%rd18, %rd3, 3;
	add.s64 	%rd4, %rd17, %rd18;
	st.global.f64 	[%rd4], %fd14;
	add.s64 	%rd5, %rd2, %rd18;
	mov.b64 	%rd19, 0;
	st.global.u64 	[%rd5], %rd19;
	cvta.to.global.u64 	%rd20, %rd11;
	add.s64 	%rd6, %rd20, %rd18;
	st.global.u64 	[%rd6], %rd19;
	setp.ne.s32 	%p7, %r1, 0;
	add.s32 	%r33, %r19, -1;
	setp.ne.s32 	%p8, %r1, %r33;
	and.pred  	%p9, %p7, %p8;
	setp.ne.s32 	%p10, %r31, 0;
	and.pred  	%p11, %p10, %p9;
	add.s32 	%r34, %r18, -1;
	setp.ne.s32 	%p12, %r31, %r34;
	and.pred  	%p13, %p11, %p12;
	@%p13 bra 	$L__BB0_6;
	ld.global.f64 	%fd75, [%rd4];
	st.global.f64 	[%rd5], %fd75;
	st.global.f64 	[%rd6], %fd75;
	bra.uni 	$L__BB0_23;
$L__BB0_6:
	cvt.u32.u64 	%r36, %rd3;
	bar.sync 	0;
	shl.b32 	%r37, %r1, 1;
	add.s32 	%r38, %r18, %r37;
	sub.s32 	%r39, %r36, %r38;
	add.s32 	%r2, %r39, 1;
	not.b32 	%r40, %r2;
	mul.f64 	%fd15, %fd1, %fd2;
	{
	.reg .b32 %temp; 
	mov.b64 	{%temp, %r41}, %fd15;
	}
	mov.f64 	%fd16, 0d4000000000000000;
	{
	.reg .b32 %temp; 
	mov.b64 	{%temp, %r42}, %fd16;
	}
	and.b32  	%r43, %r42, 2146435072;
	setp.eq.s32 	%p14, %r43, 1062207488;
	abs.f64 	%fd17, %fd15;
	{ // callseq 0, 0
	.param .b64 param0;
	st.param.f64 	[param0], %fd17;
	.param .b64 retval0;
	call.uni (retval0), 
	__internal_accurate_pow, 
	(
	param0
	);
	ld.param.f64 	%fd18, [retval0];
	} // callseq 0
	setp.lt.s32 	%p16, %r41, 0;
	neg.f64 	%fd20, %fd18;
	selp.f64 	%fd21, %fd20, %fd18, %p14;
	selp.f64 	%fd22, %fd21, %fd18, %p16;
	setp.eq.f64 	%p17, %fd15, 0d0000000000000000;
	selp.b32 	%r44, %r41, 0, %p14;
	setp.lt.s32 	%p18, %r42, 0;
	or.b32  	%r45, %r44, 2146435072;
	selp.b32 	%r46, %r45, %r44, %p18;
	mov.b32 	%r93, 0;
	mov.b64 	%fd23, {%r93, %r46};
	add.f64 	%fd24, %fd15, 0d4000000000000000;
	{
	.reg .b32 %temp; 
	mov.b64 	{%temp, %r47}, %fd24;
	}
	and.b32  	%r48, %r47, 2146435072;
	setp.eq.s32 	%p19, %r48, 2146435072;
	setp.nan.f64 	%p20, %fd15, %fd15;
	setp.neu.f64 	%p21, %fd17, 0d7FF0000000000000;
	selp.b32 	%r49, 0, 2146435072, %p18;
	and.b32  	%r50, %r42, 2147483647;
	setp.ne.s32 	%p22, %r50, 1071644672;
	and.pred  	%p23, %p14, %p22;
	or.b32  	%r51, %r49, -2147483648;
	selp.b32 	%r52, %r51, %r49, %p23;
	selp.b32 	%r53, %r52, %r49, %p16;
	mov.b64 	%fd25, {%r93, %r53};
	add.rn.f64 	%fd26, %fd15, %fd16;
	setp.eq.f64 	%p25, %fd15, 0d3FF0000000000000;
	{
	.reg .b32 %temp; 
	mov.b64 	{%temp, %r54}, %fd2;
	}
	abs.f64 	%fd27, %fd2;
	{ // callseq 1, 0
	.param .b64 param0;
	st.param.f64 	[param0], %fd27;
	.param .b64 retval0;
	call.uni (retval0), 
	__internal_accurate_pow, 
	(
	param0
	);
	ld.param.f64 	%fd28, [retval0];
	} // callseq 1
	setp.lt.s32 	%p26, %r54, 0;
	neg.f64 	%fd30, %fd28;
	selp.f64 	%fd31, %fd30, %fd28, %p14;
	selp.f64 	%fd32, %fd31, %fd28, %p26;
	setp.eq.f64 	%p27, %fd2, 0d0000000000000000;
	selp.b32 	%r55, %r54, 0, %p14;
	or.b32  	%r56, %r55, 2146435072;
	selp.b32 	%r57, %r56, %r55, %p18;
	mov.b64 	%fd33, {%r93, %r57};
	add.f64 	%fd34, %fd2, 0d4000000000000000;
	{
	.reg .b32 %temp; 
	mov.b64 	{%temp, %r58}, %fd34;
	}
	and.b32  	%r59, %r58, 2146435072;
	setp.eq.s32 	%p28, %r59, 2146435072;
	setp.eq.f64 	%p29, %fd27, 0d7FF0000000000000;
	selp.b32 	%r60, %r52, %r49, %p26;
	mov.b64 	%fd35, {%r93, %r60};
	setp.eq.f64 	%p30, %fd2, 0d3FF0000000000000;
	sub.s32 	%r61, %r36, %r18;
	mul.wide.s32 	%rd22, %r61, 8;
	add.s64 	%rd7, %rd2, %rd22;
	mul.wide.s32 	%rd23, %r18, 8;
	add.s64 	%rd8, %rd5, %rd23;
	{
	.reg .b32 %temp; 
	mov.b64 	{%temp, %r62}, %fd1;
	}
	abs.f64 	%fd36, %fd1;
	{ // callseq 2, 0
	.param .b64 param0;
	st.param.f64 	[param0], %fd36;
	.param .b64 retval0;
	call.uni (retval0), 
	__internal_accurate_pow, 
	(
	param0
	);
	ld.param.f64 	%fd37, [retval0];
	} // callseq 2
	setp.lt.s32 	%p31, %r62, 0;
	neg.f64 	%fd39, %fd37;
	selp.f64 	%fd40, %fd39, %fd37, %p14;
	selp.f64 	%fd41, %fd40, %fd37, %p31;
	setp.eq.f64 	%p32, %fd1, 0d0000000000000000;
	selp.b32 	%r63, %r62, 0, %p14;
	or.b32  	%r64, %r63, 2146435072;
	selp.b32 	%r65, %r64, %r63, %p18;
	mov.b64 	%fd42, {%r93, %r65};
	add.f64 	%fd43, %fd1, 0d4000000000000000;
	{
	.reg .b32 %temp; 
	mov.b64 	{%temp, %r66}, %fd43;
	}
	and.b32  	%r67, %r66, 2146435072;
	setp.eq.s32 	%p33, %r67, 2146435072;
	setp.eq.f64 	%p34, %fd36, 0d7FF0000000000000;
	selp.b32 	%r68, %r52, %r49, %p31;
	mov.b64 	%fd44, {%r93, %r68};
	setp.eq.f64 	%p35, %fd1, 0d3FF0000000000000;
	cvt.s64.s32 	%rd24, %r2;
	mul.wide.s32 	%rd25, %r2, 8;
	add.s64 	%rd9, %rd1, %rd25;
	shr.u64 	%rd26, %rd13, 63;
	add.s64 	%rd27, %rd13, %rd26;
	shr.u64 	%rd28, %rd27, 1;
	cvt.u32.u64 	%r3, %rd28;
	and.b32  	%r69, %r40, 1;
	and.b64  	%rd29, %rd13, -9223372036854775807;
	setp.eq.s64 	%p36, %rd29, 1;
	add.s64 	%rd30, %rd13, -1;
	setp.eq.s64 	%p37, %rd30, %rd24;
	selp.b32 	%r70, 0, %r69, %p37;
	selp.b32 	%r4, %r70, %r69, %p36;
	cvt.u32.u64 	%r5, %rd13;
	selp.f64 	%fd45, %fd23, %fd22, %p17;
	selp.f64 	%fd46, %fd26, %fd45, %p20;
	selp.f64 	%fd47, %fd46, %fd25, %p21;
	selp.f64 	%fd48, %fd47, %fd45, %p19;
	selp.f64 	%fd3, 0d3FF0000000000000, %fd48, %p25;
	selp.f64 	%fd49, %fd33, %fd32, %p27;
	selp.f64 	%fd50, %fd35, %fd49, %p28;
	selp.f64 	%fd51, %fd50, %fd49, %p29;
	selp.f64 	%fd4, 0d3FF0000000000000, %fd51, %p30;
	selp.f64 	%fd52, %fd42, %fd41, %p32;
	selp.f64 	%fd53, %fd44, %fd52, %p33;
	selp.f64 	%fd54, %fd53, %fd52, %p34;
	selp.f64 	%fd5, 0d3FF0000000000000, %fd54, %p35;
	add.f64 	%fd55, %fd5, %fd5;
	fma.rn.f64 	%fd6, %fd4, 0d4000000000000000, %fd55;
$L__BB0_7:
	ld.global.f64 	%fd56, [%rd4];
	ld.global.f64 	%fd57, [%rd5+-8];
	ld.global.f64 	%fd58, [%rd5+8];
	add.f64 	%fd59, %fd57, %fd58;
	mul.f64 	%fd60, %fd59, %fd4;
	mul.f64 	%fd61, %fd56, %fd3;
	sub.f64 	%fd62, %fd60, %fd61;
	ld.global.f64 	%fd63, [%rd7];
	ld.global.f64 	%fd64, [%rd8];
	add.f64 	%fd65, %fd63, %fd64;
	fma.rn.f64 	%fd66, %fd65, %fd5, %fd62;
	div.rn.f64 	%fd67, %fd66, %fd6;
	st.global.f64 	[%rd6], %fd67;
	bar.sync 	0;
	ld.global.f64 	%fd68, [%rd6];
	st.global.f64 	[%rd5], %fd68;
	bar.sync 	0;
	setp.ne.s32 	%p38, %r93, 0;
	@%p38 bra 	$L__BB0_22;
	setp.lt.s32 	%p39, %r3, 1;
	mov.b64 	%rd31, 4607182418800017408;
	st.global.u64 	[%rd9], %rd31;
	@%p39 bra 	$L__BB0_20;
	mov.b32 	%r96, 2;
	mov.u32 	%r94, %r4;
	mov.u32 	%r95, %r3;
	mov.u32 	%r97, %r5;
$L__BB0_10:
	mov.u32 	%r9, %r95;
	setp.ne.s32 	%p40, %r94, 1;
	@%p40 bra 	$L__BB0_14;
	shr.s32 	%r72, %r96, 1;
	add.s32 	%r73, %r72, %r2;
	mul.wide.s32 	%rd32, %r72, 8;
	add.s64 	%rd33, %rd9, %rd32;
	ld.global.f64 	%fd69, [%rd33];
	ld.global.f64 	%fd70, [%rd9];
	add.f64 	%fd71, %fd69, %fd70;
	st.global.f64 	[%rd9], %fd71;
	add.u64 	%rd34, %SP, 0;
	add.u64 	%rd35, %SPL, 0;
	st.local.v2.u32 	[%rd35], {%r2, %r73};
	mov.u64 	%rd36, $str;
	cvta.global.u64 	%rd37, %rd36;
	{ // callseq 3, 0
	.param .b64 param0;
	st.param.b64 	[param0], %rd37;
	.param .b64 param1;
	st.param.b64 	[param1], %rd34;
	.param .b32 retval0;
	call.uni (retval0), 
	vprintf, 
	(
	param0, 
	param1
	);
	ld.param.b32 	%r74, [retval0];
	} // callseq 3
	and.b32  	%r76, %r97, -2147483647;
	setp.ne.s32 	%p41, %r76, 1;
	@%p41 bra 	$L__BB0_14;
	add.s32 	%r77, %r9, -1;
	mul.lo.s32 	%r78, %r77, %r96;
	setp.ne.s32 	%p42, %r2, %r78;
	@%p42 bra 	$L__BB0_14;
	add.s32 	%r79, %r96, %r2;
	mul.wide.s32 	%rd38, %r96, 8;
	add.s64 	%rd39, %rd9, %rd38;
	ld.global.f64 	%fd72, [%rd39];
	ld.global.f64 	%fd73, [%rd9];
	add.f64 	%fd74, %fd72, %fd73;
	st.global.f64 	[%rd9], %fd74;
	add.u64 	%rd40, %SP, 0;
	add.u64 	%rd41, %SPL, 0;
	st.local.v2.u32 	[%rd41], {%r2, %r79};
	mov.u64 	%rd42, $str$1;
	cvta.global.u64 	%rd43, %rd42;
	{ // callseq 4, 0
	.param .b64 param0;
	st.param.b64 	[param0], %rd43;
	.param .b64 param1;
	st.param.b64 	[param1], %rd40;
	.param .b32 retval0;
	call.uni (retval0), 
	vprintf, 
	(
	param0, 
	param1
	);
	ld.param.b32 	%r80, [retval0];
	} // callseq 4
$L__BB0_14:
	shl.b32 	%r96, %r96, 1;
	add.s32 	%r83, %r96, -1;
	and.b32  	%r84, %r83, %r2;
	setp.ne.s32 	%p43, %r84, 0;
	mov.b32 	%r98, 0;
	@%p43 bra 	$L__BB0_17;
	and.b32  	%r85, %r9, 1;
	setp.eq.b32 	%p44, %r85, 1;
	not.pred 	%p45, %p44;
	mov.u32 	%r98, %r94;
	@%p45 bra 	$L__BB0_17;
	add.s32 	%r86, %r9, -1;
	mul.lo.s32 	%r87, %r86, %r96;
	shr.s32 	%r88, %r87, 1;
	setp.eq.s32 	%p46, %r2, %r88;
	selp.b32 	%r98, 0, %r94, %p46;
$L__BB0_17:
	setp.ne.s32 	%p47, %r2, 0;
	@%p47 bra 	$L__BB0_19;
	mov.u64 	%rd44, $str$2;
	cvta.global.u64 	%rd45, %rd44;
	{ // callseq 5, 0
	.param .b64 param0;
	st.param.b64 	[param0], %rd45;
	.param .b64 param1;
	st.param.b64 	[param1], 0;
	.param .b32 retval0;
	call.uni (retval0), 
	vprintf, 
	(
	param0, 
	param1
	);
	ld.param.b32 	%r89, [retval0];
	} // callseq 5
$L__BB0_19:
	bar.sync 	0;
	setp.gt.u32 	%p48, %r9, 1;
	shr.u32 	%r95, %r9, 1;
	mov.u32 	%r94, %r98;
	mov.u32 	%r97, %r9;
	@%p48 bra 	$L__BB0_10;
$L__BB0_20:
	setp.ne.s32 	%p49, %r2, 0;
	ld.global.u64 	%rd10, [%rd1];
	@%p49 bra 	$L__BB0_22;
	add.u64 	%rd46, %SP, 16;
	add.u64 	%rd47, %SPL, 16;
	st.local.v2.u64 	[%rd47], {%rd10, %rd13};
	mov.u64 	%rd48, $str$3;
	cvta.global.u64 	%rd49, %rd48;
	{ // callseq 6, 0
	.param .b64 param0;
	st.param.b64 	[param0], %rd49;
	.param .b64 param1;
	st.param.b64 	[param1], %rd46;
	.param .b32 retval0;
	call.uni (retval0), 
	vprintf, 
	(
	param0, 
	param1
	);
	ld.param.b32 	%r91, [retval0];
	} // callseq 6
$L__BB0_22:
	add.s32 	%r93, %r93, 1;
	setp.ne.s32 	%p50, %r93, 1000;
	@%p50 bra 	$L__BB0_7;
$L__BB0_23:
	ret;

}
.func  (.param .b64 func_retval0) __internal_accurate_pow(
	.param .b64 __internal_accurate_pow_param_0
)
{
	.reg .pred 	%p<8>;
	.reg .b32 	%r<49>;
	.reg .b32 	%f<3>;
	.reg .b64 	%fd<109>;

	ld.param.f64 	%fd10, [__internal_accurate_pow_param_0];
	{
	.reg .b32 %temp; 
	mov.b64 	{%temp, %r46}, %fd10;
	}
	{
	.reg .b32 %temp; 
	mov.b64 	{%r45, %temp}, %fd10;
	}
	shr.u32 	%r47, %r46, 20;
	setp.gt.u32 	%p1, %r46, 1048575;
	@%p1 bra 	$L__BB1_2;
	mul.f64 	%fd11, %fd10, 0d4350000000000000;
	{
	.reg .b32 %temp; 
	mov.b64 	{%temp, %r46}, %fd11;
	}
	{
	.reg .b32 %temp; 
	mov.b64 	{%r45, %temp}, %fd11;
	}
	shr.u32 	%r16, %r46, 20;
	add.s32 	%r47, %r16, -54;
$L__BB1_2:
	add.s32 	%r48, %r47, -1023;
	and.b32  	%r17, %r46, -2146435073;
	or.b32  	%r18, %r17, 1072693248;
	mov.b64 	%fd107, {%r45, %r18};
	setp.lt.u32 	%p2, %r18, 1073127583;
	@%p2 bra 	$L__BB1_4;
	{
	.reg .b32 %temp; 
	mov.b64 	{%r19, %temp}, %fd107;
	}
	{
	.reg .b32 %temp; 
	mov.b64 	{%temp, %r20}, %fd107;
	}
	add.s32 	%r21, %r20, -1048576;
	mov.b64 	%fd107, {%r19, %r21};
	add.s32 	%r48, %r47, -1022;
$L__BB1_4:
	add.f64 	%fd12, %fd107, 0dBFF0000000000000;
	add.f64 	%fd13, %fd107, 0d3FF0000000000000;
	rcp.approx.ftz.f64 	%fd14, %fd13;
	neg.f64 	%fd15, %fd13;
	fma.rn.f64 	%fd16, %fd15, %fd14, 0d3FF0000000000000;
	fma.rn.f64 	%fd17, %fd16, %fd16, %fd16;
	fma.rn.f64 	%fd18, %fd17, %fd14, %fd14;
	mul.f64 	%fd19, %fd12, %fd18;
	fma.rn.f64 	%fd20, %fd12, %fd18, %fd19;
	mul.f64 	%fd21, %fd20, %fd20;
	fma.rn.f64 	%fd22, %fd21, 0d3EB0F5FF7D2CAFE2, 0d3ED0F5D241AD3B5A;
	fma.rn.f64 	%fd23, %fd22, %fd21, 0d3EF3B20A75488A3F;
	fma.rn.f64 	%fd24, %fd23, %fd21, 0d3F1745CDE4FAECD5;
	fma.rn.f64 	%fd25, %fd24, %fd21, 0d3F3C71C7258A578B;
	fma.rn.f64 	%fd26, %fd25, %fd21, 0d3F6249249242B910;
	fma.rn.f64 	%fd27, %fd26, %fd21, 0d3F89999999999DFB;
	sub.f64 	%fd28, %fd12, %fd20;
	add.f64 	%fd29, %fd28, %fd28;
	neg.f64 	%fd30, %fd20;
	fma.rn.f64 	%fd31, %fd30, %fd12, %fd29;
	mul.f64 	%fd32, %fd18, %fd31;
	fma.rn.f64 	%fd33, %fd21, %fd27, 0d3FB5555555555555;
	mov.f64 	%fd34, 0d3FB5555555555555;
	sub.f64 	%fd35, %fd34, %fd33;
	fma.rn.f64 	%fd36, %fd21, %fd27, %fd35;
	add.f64 	%fd37, %fd36, 0dBC46A4CB00B9E7B0;
	add.f64 	%fd38, %fd33, %fd37;
	sub.f64 	%fd39, %fd33, %fd38;
	add.f64 	%fd40, %fd37, %fd39;
	mul.rn.f64 	%fd41, %fd20, %fd20;
	neg.f64 	%fd42, %fd41;
	fma.rn.f64 	%fd43, %fd20, %fd20, %fd42;
	{
	.reg .b32 %temp; 
	mov.b64 	{%r22, %temp}, %fd32;
	}
	{
	.reg .b32 %temp; 
	mov.b64 	{%temp, %r23}, %fd32;
	}
	add.s32 	%r24, %r23, 1048576;
	mov.b64 	%fd44, {%r22, %r24};
	fma.rn.f64 	%fd45, %fd20, %fd44, %fd43;
	mul.rn.f64 	%fd46, %fd41, %fd20;
	neg.f64 	%fd47, %fd46;
	fma.rn.f64 	%fd48, %fd41, %fd20, %fd47;
	fma.rn.f64 	%fd49, %fd41, %fd32, %fd48;
	fma.rn.f64 	%fd50, %fd45, %fd20, %fd49;
	mul.rn.f64 	%fd51, %fd38, %fd46;
	neg.f64 	%fd52, %fd51;
	fma.rn.f64 	%fd53, %fd38, %fd46, %fd52;
	fma.rn.f64 	%fd54, %fd38, %fd50, %fd53;
	fma.rn.f64 	%fd55, %fd40, %fd46, %fd54;
	add.f64 	%fd56, %fd51, %fd55;
	sub.f64 	%fd57, %fd51, %fd56;
	add.f64 	%fd58, %fd55, %fd57;
	add.f64 	%fd59, %fd20, %fd56;
	sub.f64 	%fd60, %fd20, %fd59;
	add.f64 	%fd61, %fd56, %fd60;
	add.f64 	%fd62, %fd58, %fd61;
	add.f64 	%fd63, %fd32, %fd62;
	add.f64 	%fd64, %fd59, %fd63;
	sub.f64 	%fd65, %fd59, %fd64;
	add.f64 	%fd66, %fd63, %fd65;
	xor.b32  	%r25, %r48, -2147483648;
	mov.b32 	%r26, 1127219200;
	mov.b64 	%fd67, {%r25, %r26};
	mov.b32 	%r27, -2147483648;
	mov.b64 	%fd68, {%r27, %r26};
	sub.f64 	%fd69, %fd67, %fd68;
	fma.rn.f64 	%fd70, %fd69, 0d3FE62E42FEFA39EF, %fd64;
	fma.rn.f64 	%fd71, %fd69, 0dBFE62E42FEFA39EF, %fd70;
	sub.f64 	%fd72, %fd71, %fd64;
	sub.f64 	%fd73, %fd66, %fd72;
	fma.rn.f64 	%fd74, %fd69, 0d3C7ABC9E3B39803F, %fd73;
	add.f64 	%fd75, %fd70, %fd74;
	sub.f64 	%fd76, %fd70, %fd75;
	add.f64 	%fd77, %fd74, %fd76;
	mov.f64 	%fd78, 0d4000000000000000;
	{
	.reg .b32 %temp; 
	mov.b64 	{%temp, %r28}, %fd78;
	}
	{
	.reg .b32 %temp; 
	mov.b64 	{%r29, %temp}, %fd78;
	}
	shl.b32 	%r30, %r28, 1;
	setp.gt.u32 	%p3, %r30, -33554433;
	and.b32  	%r31, %r28, -15728641;
	selp.b32 	%r32, %r31, %r28, %p3;
	mov.b64 	%fd79, {%r29, %r32};
	mul.rn.f64 	%fd80, %fd75, %fd79;
	neg.f64 	%fd81, %fd80;
	fma.rn.f64 	%fd82, %fd75, %fd79, %fd81;
	fma.rn.f64 	%fd83, %fd77, %fd79, %fd82;
	add.f64 	%fd4, %fd80, %fd83;
	sub.f64 	%fd84, %fd80, %fd4;
	add.f64 	%fd5, %fd83, %fd84;
	fma.rn.f64 	%fd85, %fd4, 0d3FF71547652B82FE, 0d4338000000000000;
	{
	.reg .b32 %temp; 
	mov.b64 	{%r13, %temp}, %fd85;
	}
	mov.f64 	%fd86, 0dC338000000000000;
	add.rn.f64 	%fd87, %fd85, %fd86;
	fma.rn.f64 	%fd88, %fd87, 0dBFE62E42FEFA39EF, %fd4;
	fma.rn.f64 	%fd89, %fd87, 0dBC7ABC9E3B39803F, %fd88;
	fma.rn.f64 	%fd90, %fd89, 0d3E5ADE1569CE2BDF, 0d3E928AF3FCA213EA;
	fma.rn.f64 	%fd91, %fd90, %fd89, 0d3EC71DEE62401315;
	fma.rn.f64 	%fd92, %fd91, %fd89, 0d3EFA01997C89EB71;
	fma.rn.f64 	%fd93, %fd92, %fd89, 0d3F2A01A014761F65;
	fma.rn.f64 	%fd94, %fd93, %fd89, 0d3F56C16C1852B7AF;
	fma.rn.f64 	%fd95, %fd94, %fd89, 0d3F81111111122322;
	fma.rn.f64 	%fd96, %fd95, %fd89, 0d3FA55555555502A1;
	fma.rn.f64 	%fd97, %fd96, %fd89, 0d3FC5555555555511;
	fma.rn.f64 	%fd98, %fd97, %fd89, 0d3FE000000000000B;
	fma.rn.f64 	%fd99, %fd98, %fd89, 0d3FF0000000000000;
	fma.rn.f64 	%fd100, %fd99, %fd89, 0d3FF0000000000000;
	{
	.reg .b32 %temp; 
	mov.b64 	{%r14, %temp}, %fd100;
	}
	{
	.reg .b32 %temp; 
	mov.b64 	{%temp, %r15}, %fd100;
	}
	shl.b32 	%r33, %r13, 20;
	add.s32 	%r34, %r33, %r15;
	mov.b64 	%fd108, {%r14, %r34};
	{
	.reg .b32 %temp; 
	mov.b64 	{%temp, %r35}, %fd4;
	}
	mov.b32 	%f2, %r35;
	abs.f32 	%f1, %f2;
	setp.lt.f32 	%p4, %f1, 0f4086232B;
	@%p4 bra 	$L__BB1_7;
	setp.lt.f64 	%p5, %fd4, 0d0000000000000000;
	add.f64 	%fd101, %fd4, 0d7FF0000000000000;
	selp.f64 	%fd108, 0d0000000000000000, %fd101, %p5;
	setp.geu.f32 	%p6, %f1, 0f40874800;
	@%p6 bra 	$L__BB1_7;
	shr.u32 	%r36, %r13, 31;
	add.s32 	%r37, %r13, %r36;
	shr.s32 	%r38, %r37, 1;
	shl.b32 	%r39, %r38, 20;
	add.s32 	%r40, %r15, %r39;
	mov.b64 	%fd102, {%r14, %r40};
	sub.s32 	%r41, %r13, %r38;
	shl.b32 	%r42, %r41, 20;
	add.s32 	%r43, %r42, 1072693248;
	mov.b32 	%r44, 0;
	mov.b64 	%fd103, {%r44, %r43};
	mul.f64 	%fd108, %fd103, %fd102;
$L__BB1_7:
	abs.f64 	%fd104, %fd108;
	setp.eq.f64 	%p7, %fd104, 0d7FF0000000000000;
	fma.rn.f64 	%fd105, %fd108, %fd5, %fd108;
	selp.f64 	%fd106, %fd108, %fd105, %p7;
	st.param.f64 	[func_retval0], %fd106;
	ret;

}


// ===== COMPILED SASS (sm_100) =====

	.target	sm_100

	.elftype	@"ET_EXEC"


//--------------------- .note.nv.tkinfo           --------------------------
	.section	.note.nv.tkinfo,"",@"SHT_NOTE"
	.sectionflags	@"SHF_NOTE_NV_TKINFO"
	.tkinfo
        /*0018*/ 	.word	0x00000002
        /*0030*/ 	.string	""
        /*0030*/ 	.string	"ptxas"
        /*0030*/ 	.string	"Cuda compilation tools, release 13.0, V13.0.88"
        /*0030*/ 	.string	"Build cuda_13.0.r13.0/compiler.36424714_0"
        /*0030*/ 	.string	"-arch sm_100 -m 64 "



//--------------------- .note.nv.cuinfo           --------------------------
	.section	.note.nv.cuinfo,"",@"SHT_NOTE"
	.sectionflags	@"SHF_NOTE_NV_CUINFO"
        /*0018*/ 	.short	0x0002
        /*001a*/ 	.short	0x0064
        /*001c*/ 	.short	0x0082
	.zero		2


//--------------------- .nv.info                  --------------------------
	.section	.nv.info,"",@"SHT_CUDA_INFO"
	.align	4


	//----- nvinfo : EIATTR_REGCOUNT
	.align		4
        /*0000*/ 	.byte	0x04, 0x2f
        /*0002*/ 	.short	(.L_5 - .L_4)
	.align		4
.L_4:
        /*0004*/ 	.word	index@(_Z6kernelPdS_S_S_llii)
        /*0008*/ 	.word	0x00000032


	//----- nvinfo : EIATTR_FRAME_SIZE
	.align		4
.L_5:
        /*000c*/ 	.byte	0x04, 0x11
        /*000e*/ 	.short	(.L_7 - .L_6)
	.align		4
.L_6:
        /*0010*/ 	.word	index@($_Z6kernelPdS_S_S_llii$__internal_accurate_pow)
        /*0014*/ 	.word	0x00000020


	//----- nvinfo : EIATTR_FRAME_SIZE
	.align		4
.L_7:
        /*0018*/ 	.byte	0x04, 0x11
        /*001a*/ 	.short	(.L_9 - .L_8)
	.align		4
.L_8:
        /*001c*/ 	.word	index@($__internal_1_$__cuda_sm20_div_rn_f64_full)
        /*0020*/ 	.word	0x00000020


	//----- nvinfo : EIATTR_FRAME_SIZE
	.align		4
.L_9:
        /*0024*/ 	.byte	0x04, 0x11
        /*0026*/ 	.short	(.L_11 - .L_10)
	.align		4
.L_10:
        /*0028*/ 	.word	index@($__internal_0_$__cuda_sm20_dblrcp_rn_slowpath_v3)
        /*002c*/ 	.word	0x00000020


	//----- nvinfo : EIATTR_FRAME_SIZE
	.align		4
.L_11:
        /*0030*/ 	.byte	0x04, 0x11
        /*0032*/ 	.short	(.L_13 - .L_12)
	.align		4
.L_12:
        /*0034*/ 	.word	index@(_Z6kernelPdS_S_S_llii)
        /*0038*/ 	.word	0x00000020


	//----- nvinfo : EIATTR_MIN_STACK_SIZE
	.align		4
.L_13:
        /*003c*/ 	.byte	0x04, 0x12
        /*003e*/ 	.short	(.L_15 - .L_14)
	.align		4
.L_14:
        /*0040*/ 	.word	index@(_Z6kernelPdS_S_S_llii)
        /*0044*/ 	.word	0x00000020
.L_15:


//--------------------- .nv.compat                --------------------------
	.section	.nv.compat,"",@"SHT_CUDA_COMPAT_INFO"
	.align	4
        /*0000*/ 	.byte	0x02, 0x09, 0x00, 0x00, 0x02, 0x02, 0x01, 0x00, 0x02, 0x05, 0x05, 0x00, 0x03, 0x07, 0x01, 0x01
        /*0010*/ 	.byte	0x02, 0x03, 0x00, 0x00, 0x02, 0x06, 0x01, 0x00, 0x04, 0x0b, 0x08, 0x00, 0x01, 0x00, 0x00, 0x00
        /*0020*/ 	.byte	0x00, 0x00, 0x00, 0x00


//--------------------- .nv.info._Z6kernelPdS_S_S_llii --------------------------
	.section	.nv.info._Z6kernelPdS_S_S_llii,"",@"SHT_CUDA_INFO"
	.sectionflags	@""
	.align	4


	//----- nvinfo : EIATTR_CUDA_API_VERSION
	.align		4
        /*0000*/ 	.byte	0x04, 0x37
        /*0002*/ 	.short	(.L_17 - .L_16)
.L_16:
        /*0004*/ 	.word	0x00000082


	//----- nvinfo : EIATTR_KPARAM_INFO
	.align		4
.L_17:
        /*0008*/ 	.byte	0x04, 0x17
        /*000a*/ 	.short	(.L_19 - .L_18)
.L_18:
        /*000c*/ 	.word	0x00000000
        /*0010*/ 	.short	0x0007
        /*0012*/ 	.short	0x0034
        /*0014*/ 	.byte	0x00, 0xf0, 0x11, 0x00


	//----- nvinfo : EIATTR_KPARAM_INFO
	.align		4
.L_19:
        /*0018*/ 	.byte	0x04, 0x17
        /*001a*/ 	.short	(.L_21 - .L_20)
.L_20:
        /*001c*/ 	.word	0x00000000
        /*0020*/ 	.short	0x0006
        /*0022*/ 	.short	0x0030
        /*0024*/ 	.byte	0x00, 0xf0, 0x11, 0x00


	//----- nvinfo : EIATTR_KPARAM_INFO
	.align		4
.L_21:
        /*0028*/ 	.byte	0x04, 0x17
        /*002a*/ 	.short	(.L_23 - .L_22)
.L_22:
        /*002c*/ 	.word	0x00000000
        /*0030*/ 	.short	0x0005
        /*0032*/ 	.short	0x0028
        /*0034*/ 	.byte	0x00, 0xf0, 0x21, 0x00


	//----- nvinfo : EIATTR_KPARAM_INFO
	.align		4
.L_23:
        /*0038*/ 	.byte	0x04, 0x17
        /*003a*/ 	.short	(.L_25 - .L_24)
.L_24:
        /*003c*/ 	.word	0x00000000
        /*0040*/ 	.short	0x0004
        /*0042*/ 	.short	0x0020
        /*0044*/ 	.byte	0x00, 0xf0, 0x21, 0x00


	//----- nvinfo : EIATTR_KPARAM_INFO
	.align		4
.L_25:
        /*0048*/ 	.byte	0x04, 0x17
        /*004a*/ 	.short	(.L_27 - .L_26)
.L_26:
        /*004c*/ 	.word	0x00000000
        /*0050*/ 	.short	0x0003
        /*0052*/ 	.short	0x0018
        /*0054*/ 	.byte	0x00, 0xf5, 0x21, 0x00


	//----- nvinfo : EIATTR_KPARAM_INFO
	.align		4
.L_27:
        /*0058*/ 	.byte	0x04, 0x17
        /*005a*/ 	.short	(.L_29 - .L_28)
.L_28:
        /*005c*/ 	.word	0x00000000
        /*0060*/ 	.short	0x0002
        /*0062*/ 	.short	0x0010
        /*0064*/ 	.byte	0x00, 0xf5, 0x21, 0x00


	//----- nvinfo : EIATTR_KPARAM_INFO
	.align		4
.L_29:
        /*0068*/ 	.byte	0x04, 0x17
        /*006a*/ 	.short	(.L_31 - .L_30)
.L_30:
        /*006c*/ 	.word	0x00000000
        /*0070*/ 	.short	0x0001
        /*0072*/ 	.short	0x0008
        /*0074*/ 	.byte	0x00, 0xf5, 0x21, 0x00


	//----- nvinfo : EIATTR_KPARAM_INFO
	.align		4
.L_31:
        /*0078*/ 	.byte	0x04, 0x17
        /*007a*/ 	.short	(.L_33 - .L_32)
.L_32:
        /*007c*/ 	.word	0x00000000
        /*0080*/ 	.short	0x0000
        /*0082*/ 	.short	0x0000
        /*0084*/ 	.byte	0x00, 0xf5, 0x21, 0x00


	//----- nvinfo : EIATTR_SPARSE_MMA_MASK
	.align		4
.L_33:
        /*0088*/ 	.byte	0x03, 0x50
        /*008a*/ 	.short	0x0000


	//----- nvinfo : EIATTR_MAXREG_COUNT
	.align		4
        /*008c*/ 	.byte	0x03, 0x1b
        /*008e*/ 	.short	0x00ff


	//----- nvinfo : EIATTR_NUM_BARRIERS
	.align		4
        /*0090*/ 	.byte	0x02, 0x4c
        /*0092*/ 	.byte	0x01
	.zero		1


	//----- nvinfo : EIATTR_EXTERNS
	.align		4
        /*0094*/ 	.byte	0x04, 0x0f
        /*0096*/ 	.short	(.L_35 - .L_34)


	//   ....[0]....
	.align		4
.L_34:
        /*0098*/ 	.word	index@(vprintf)


	//----- nvinfo : EIATTR_MERCURY_ISA_VERSION
	.align		4
.L_35:
        /*009c*/ 	.byte	0x03, 0x5f
        /*009e*/ 	.short	0x0101


	//----- nvinfo : EIATTR_VRC_CTA_INIT_COUNT
	.align		4
        /*00a0*/ 	.byte	0x02, 0x4a
	.zero		1
	.zero		1


	//----- nvinfo : EIATTR_SYSCALL_OFFSETS
	.align		4
        /*00a4*/ 	.byte	0x04, 0x46
        /*00a6*/ 	.short	(.L_37 - .L_36)


	//   ....[0]....
.L_36:
        /*00a8*/ 	.word	0x000015c0


	//   ....[1]....
        /*00ac*/ 	.word	0x00001710


	//   ....[2]....
        /*00b0*/ 	.word	0x000018b0


	//   ....[3]....
        /*00b4*/ 	.word	0x00001a30


	//----- nvinfo : EIATTR_EXIT_INSTR_OFFSETS
	.align		4
.L_37:
        /*00b8*/ 	.byte	0x04, 0x1c
        /*00ba*/ 	.short	(.L_39 - .L_38)


	//   ....[0]....
.L_38:
        /*00bc*/ 	.word	0x000000f0


	//   ....[1]....
        /*00c0*/ 	.word	0x00000af0


	//   ....[2]....
        /*00c4*/ 	.word	0x00001a80


	//----- nvinfo : EIATTR_CRS_STACK_SIZE
	.align		4
.L_39:
        /*00c8*/ 	.byte	0x04, 0x1e
        /*00ca*/ 	.short	(.L_41 - .L_40)
.L_40:
        /*00cc*/ 	.word	0x00000000


	//----- nvinfo : EIATTR_CBANK_PARAM_SIZE
	.align		4
.L_41:
        /*00d0*/ 	.byte	0x03, 0x19
        /*00d2*/ 	.short	0x0038


	//----- nvinfo : EIATTR_PARAM_CBANK
	.align		4
        /*00d4*/ 	.byte	0x04, 0x0a
        /*00d6*/ 	.short	(.L_43 - .L_42)
	.align		4
.L_42:
        /*00d8*/ 	.word	index@(.nv.constant0._Z6kernelPdS_S_S_llii)
        /*00dc*/ 	.short	0x0380
        /*00de*/ 	.short	0x0038


	//----- nvinfo : EIATTR_SW_WAR
	.align		4
.L_43:
        /*00e0*/ 	.byte	0x04, 0x36
        /*00e2*/ 	.short	(.L_45 - .L_44)
.L_44:
        /*00e4*/ 	.word	0x00000008
.L_45:


//--------------------- .nv.callgraph             --------------------------
	.section	.nv.callgraph,"",@"SHT_CUDA_CALLGRAPH"
	.align	4
	.sectionentsize	8
	.align		4
        /*0000*/ 	.word	0x00000000
	.align		4
        /*0004*/ 	.word	0xffffffff
	.align		4
        /*0008*/ 	.word	index@(_Z6kernelPdS_S_S_llii)
	.align		4
        /*000c*/ 	.word	index@(vprintf)
	.align		4
        /*0010*/ 	.word	0x00000000
	.align		4
        /*0014*/ 	.word	0xfffffffe
	.align		4
        /*0018*/ 	.word	0x00000000
	.align		4
        /*001c*/ 	.word	0xfffffffd
	.align		4
        /*0020*/ 	.word	0x00000000
	.align		4
        /*0024*/ 	.word	0xfffffffc


//--------------------- .nv.constant4             --------------------------
	.section	.nv.constant4,"a",@progbits
	.align	8
	.align		8
.nv.constant4:
        /*0000*/ 	.dword	vprintf
	.align		8
        /*0008*/ 	.dword	$str
	.align		8
        /*0010*/ 	.dword	$str$1
	.align		8
        /*0018*/ 	.dword	$str$2
	.align		8
        /*0020*/ 	.dword	$str$3


//--------------------- .text._Z6kernelPdS_S_S_llii --------------------------
	.section	.text._Z6kernelPdS_S_S_llii,"ax",@progbits
	.align	128
        .global         _Z6kernelPdS_S_S_llii
        .type           _Z6kernelPdS_S_S_llii,@function
        .size           _Z6kernelPdS_S_S_llii,(.L_x_33 - _Z6kernelPdS_S_S_llii)
        .other          _Z6kernelPdS_S_S_llii,@"STO_CUDA_ENTRY STV_DEFAULT"
_Z6kernelPdS_S_S_llii:
.text._Z6kernelPdS_S_S_llii:
[----:B------:R-:W0:Y:S01]  /*0000*/  LDC R1, c[0x0][0x37c] ;  /* 0x0000df00ff017b82 */ /* 0x000e220000000800 */
[----:B------:R-:W1:Y:S01]  /*0010*/  S2R R0, SR_TID.X ;  /* 0x0000000000007919 */ /* 0x000e620000002100 */
[----:B------:R-:W2:Y:S06]  /*0020*/  LDCU UR39, c[0x0][0x2fc] ;  /* 0x00005f80ff2777ac */ /* 0x000eac0008000800 */
[----:B------:R-:W1:Y:S01]  /*0030*/  S2UR UR4, SR_CTAID.X ;  /* 0x00000000000479c3 */ /* 0x000e620000002500 */
[----:B0-----:R-:W-:Y:S01]  /*0040*/  VIADD R1, R1, 0xffffffe0 ;  /* 0xffffffe001017836 */ /* 0x001fe20000000000 */
[----:B------:R-:W0:Y:S01]  /*0050*/  LDCU.64 UR6, c[0x0][0x3a0] ;  /* 0x00007400ff0677ac */ /* 0x000e220008000a00 */
[----:B------:R-:W3:Y:S05]  /*0060*/  LDCU UR38, c[0x0][0x2f8] ;  /* 0x00005f00ff2677ac */ /* 0x000eea0008000800 */
[----:B------:R-:W1:Y:S02]  /*0070*/  LDC R5, c[0x0][0x360] ;  /* 0x0000d800ff057b82 */ /* 0x000e640000000800 */
[----:B-1----:R-:W-:Y:S01]  /*0080*/  IMAD R5, R5, UR4, R0 ;  /* 0x0000000405057c24 */ /* 0x002fe2000f8e0200 */
[----:B------:R-:W-:-:S04]  /*0090*/  R2UR UR4, R1 ;  /* 0x00000000010472ca */ /* 0x000fc800000e0000 */
[----:B0-----:R-:W-:Y:S02]  /*00a0*/  ISETP.GE.U32.AND P0, PT, R5, UR6, PT ;  /* 0x0000000605007c0c */ /* 0x001fe4000bf06070 */
[----:B------:R-:W-:-:S04]  /*00b0*/  SHF.R.S32.HI R0, RZ, 0x1f, R5 ;  /* 0x0000001fff007819 */ /* 0x000fc80000011405 */
[----:B------:R-:W-:-:S03]  /*00c0*/  ISETP.GE.AND.EX P0, PT, R0, UR7, PT, P0 ;  /* 0x0000000700007c0c */ /* 0x000fc6000bf06300 */
[----:B---3--:R-:W-:-:S04]  /*00d0*/  UIADD3 UR38, UP0, UPT, UR4, UR38, URZ ;  /* 0x0000002604267290 */ /* 0x008fc8000ff1e0ff */
[----:B--2---:R-:W-:-:S06]  /*00e0*/  UIADD3.X UR39, UPT, UPT, URZ, UR39, URZ, UP0, !UPT ;  /* 0x00000027ff277290 */ /* 0x004fcc00087fe4ff */
[----:B------:R-:W-:Y:S06]  /*00f0*/  @P0 EXIT ;  /* 0x000000000000094d */ /* 0x000fec0003800000 */
[----:B------:R-:W0:Y:S02]  /*0100*/  LDCU UR4, c[0x0][0x3b0] ;  /* 0x00007600ff0477ac */ /* 0x000e240008000800 */
[----:B0-----:R-:W0:Y:S08]  /*0110*/  I2F.F64 R2, UR4 ;  /* 0x0000000400027d12 */ /* 0x001e300008201c00 */
[----:B0-----:R-:W0:Y:S01]  /*0120*/  MUFU.RCP64H R7, R3 ;  /* 0x0000000300077308 */ /* 0x001e220000001800 */
[----:B------:R-:W-:-:S05]  /*0130*/  VIADD R6, R3, 0x300402 ;  /* 0x0030040203067836 */ /* 0x000fca0000000000 */
[----:B------:R-:W-:Y:S01]  /*0140*/  FSETP.GEU.AND P0, PT, |R6|, 5.8789094863358348022e-39, PT ;  /* 0x004004020600780b */ /* 0x000fe20003f0e200 */
[----:B0-----:R-:W-:-:S08]  /*0150*/  DFMA R8, -R2, R6, 1 ;  /* 0x3ff000000208742b */ /* 0x001fd00000000106 */
[----:B------:R-:W-:-:S08]  /*0160*/  DFMA R8, R8, R8, R8 ;  /* 0x000000080808722b */ /* 0x000fd00000000008 */
[----:B------:R-:W-:-:S08]  /*0170*/  DFMA R8, R6, R8, R6 ;  /* 0x000000080608722b */ /* 0x000fd00000000006 */
[----:B------:R-:W-:-:S08]  /*0180*/  DFMA R46, -R2, R8, 1 ;  /* 0x3ff00000022e742b */ /* 0x000fd00000000108 */
[----:B------:R-:W-:Y:S01]  /*0190*/  DFMA R46, R8, R46, R8 ;  /* 0x0000002e082e722b */ /* 0x000fe20000000008 */
[----:B------:R-:W-:Y:S10]  /*01a0*/  @P0 BRA `(.L_x_0) ;  /* 0x0000000000200947 */ /* 0x000ff40003800000 */
[----:B------:R-:W-:Y:S01]  /*01b0*/  LOP3.LUT R4, R3, 0x7fffffff, RZ, 0xc0, !PT ;  /* 0x7fffffff03047812 */ /* 0x000fe200078ec0ff */
[----:B------:R-:W-:Y:S02]  /*01c0*/  IMAD.MOV.U32 R15, RZ, RZ, R3 ;  /* 0x000000ffff0f7224 */ /* 0x000fe400078e0003 */
[----:B------:R-:W-:Y:S02]  /*01d0*/  IMAD.MOV.U32 R14, RZ, RZ, R2 ;  /* 0x000000ffff0e7224 */ /* 0x000fe400078e0002 */
[----:B------:R-:W-:Y:S01]  /*01e0*/  VIADD R3, R4, 0xfff00000 ;  /* 0xfff0000004037836 */ /* 0x000fe20000000000 */
[----:B------:R-:W-:-:S07]  /*01f0*/  MOV R4, 0x210 ;  /* 0x0000021000047802 */ /* 0x000fce0000000f00 */
[----:B------:R-:W-:Y:S05]  /*0200*/  CALL.REL.NOINC `($__internal_0_$__cuda_sm20_dblrcp_rn_slowpath_v3) ;  /* 0x0000001800207944 */ /* 0x000fea0003c00000 */
[----:B------:R-:W-:Y:S02]  /*0210*/  IMAD.MOV.U32 R46, RZ, RZ, R3 ;  /* 0x000000ffff2e7224 */ /* 0x000fe400078e0003 */
[----:B------:R-:W-:-:S07]  /*0220*/  IMAD.MOV.U32 R47, RZ, RZ, R10 ;  /* 0x000000ffff2f7224 */ /* 0x000fce00078e000a */
.L_x_0:
[----:B------:R-:W0:Y:S01]  /*0230*/  LDC R16, c[0x0][0x3b0] ;  /* 0x0000ec00ff107b82 */ /* 0x000e220000000800 */
[----:B------:R-:W1:Y:S02]  /*0240*/  LDCU UR4, c[0x0][0x3b4] ;  /* 0x00007680ff0477ac */ /* 0x000e640008000800 */
[----:B-1----:R-:W1:Y:S01]  /*0250*/  I2F.F64 R10, UR4 ;  /* 0x00000004000a7d12 */ /* 0x002e620008201c00 */
[----:B0-----:R-:W-:-:S07]  /*0260*/  IABS R7, R16 ;  /* 0x0000001000077213 */ /* 0x001fce0000000000 */
[----:B------:R-:W0:Y:S01]  /*0270*/  I2F.RP R4, R7 ;  /* 0x0000000700047306 */ /* 0x000e220000209400 */
[----:B-1----:R-:W-:-:S07]  /*0280*/  VIADD R8, R11, 0x300402 ;  /* 0x003004020b087836 */ /* 0x002fce0000000000 */
[----:B0-----:R-:W0:Y:S02]  /*0290*/  MUFU.RCP R4, R4 ;  /* 0x0000000400047308 */ /* 0x001e240000001000 */
[----:B0-----:R-:W-:-:S06]  /*02a0*/  VIADD R2, R4, 0xffffffe ;  /* 0x0ffffffe04027836 */ /* 0x001fcc0000000000 */
[----:B------:R0:W1:Y:S02]  /*02b0*/  F2I.FTZ.U32.TRUNC.NTZ R3, R2 ;  /* 0x0000000200037305 */ /* 0x000064000021f000 */
[----:B0-----:R-:W-:Y:S02]  /*02c0*/  IMAD.MOV.U32 R2, RZ, RZ, RZ ;  /* 0x000000ffff027224 */ /* 0x001fe400078e00ff */
[----:B-1----:R-:W-:-:S04]  /*02d0*/  IMAD.MOV R6, RZ, RZ, -R3 ;  /* 0x000000ffff067224 */ /* 0x002fc800078e0a03 */
[----:B------:R-:W-:Y:S01]  /*02e0*/  IMAD R9, R6, R7, RZ ;  /* 0x0000000706097224 */ /* 0x000fe200078e02ff */
[----:B------:R-:W-:-:S03]  /*02f0*/  IABS R6, R5 ;  /* 0x0000000500067213 */ /* 0x000fc60000000000 */
[----:B------:R-:W-:Y:S02]  /*0300*/  IMAD.HI.U32 R3, R3, R9, R2 ;  /* 0x0000000903037227 */ /* 0x000fe400078e0002 */
[----:B------:R-:W0:Y:S04]  /*0310*/  MUFU.RCP64H R9, R11 ;  /* 0x0000000b00097308 */ /* 0x000e280000001800 */
[----:B------:R-:W-:-:S04]  /*0320*/  IMAD.HI.U32 R4, R3, R6, RZ ;  /* 0x0000000603047227 */ /* 0x000fc800078e00ff */
[----:B------:R-:W-:-:S04]  /*0330*/  IMAD.MOV R2, RZ, RZ, -R4 ;  /* 0x000000ffff027224 */ /* 0x000fc800078e0a04 */
[----:B------:R-:W-:-:S05]  /*0340*/  IMAD R6, R7, R2, R6 ;  /* 0x0000000207067224 */ /* 0x000fca00078e0206 */
[----:B------:R-:W-:Y:S01]  /*0350*/  ISETP.GT.U32.AND P1, PT, R7, R6, PT ;  /* 0x000000060700720c */ /* 0x000fe20003f24070 */
[----:B0-----:R-:W-:-:S08]  /*0360*/  DFMA R2, -R10, R8, 1 ;  /* 0x3ff000000a02742b */ /* 0x001fd00000000108 */
[----:B------:R-:W-:-:S04]  /*0370*/  DFMA R2, R2, R2, R2 ;  /* 0x000000020202722b */ /* 0x000fc80000000002 */
[----:B------:R-:W-:Y:S02]  /*0380*/  @!P1 IMAD.IADD R6, R6, 0x1, -R7 ;  /* 0x0000000106069824 */ /* 0x000fe400078e0a07 */
[----:B------:R-:W-:Y:S01]  /*0390*/  @!P1 VIADD R4, R4, 0x1 ;  /* 0x0000000104049836 */ /* 0x000fe20000000000 */
[----:B------:R-:W-:Y:S01]  /*03a0*/  ISETP.NE.AND P1, PT, R16, RZ, PT ;  /* 0x000000ff1000720c */ /* 0x000fe20003f25270 */
[----:B------:R-:W-:Y:S01]  /*03b0*/  DFMA R12, R8, R2, R8 ;  /* 0x00000002080c722b */ /* 0x000fe20000000008 */
[----:B------:R-:W-:Y:S02]  /*03c0*/  ISETP.GE.U32.AND P0, PT, R6, R7, PT ;  /* 0x000000070600720c */ /* 0x000fe40003f06070 */
[----:B------:R-:W-:-:S04]  /*03d0*/  LOP3.LUT R6, R5, R16, RZ, 0x3c, !PT ;  /* 0x0000001005067212 */ /* 0x000fc800078e3cff */
[----:B------:R-:W-:Y:S01]  /*03e0*/  ISETP.GE.AND P2, PT, R6, RZ, PT ;  /* 0x000000ff0600720c */ /* 0x000fe20003f46270 */
[----:B------:R-:W-:-:S06]  /*03f0*/  DFMA R14, -R10, R12, 1 ;  /* 0x3ff000000a0e742b */ /* 0x000fcc000000010c */
[----:B------:R-:W-:Y:S01]  /*0400*/  @P0 VIADD R4, R4, 0x1 ;  /* 0x0000000104040836 */ /* 0x000fe20000000000 */
[----:B------:R-:W-:Y:S01]  /*0410*/  FSETP.GEU.AND P0, PT, |R8|, 5.8789094863358348022e-39, PT ;  /* 0x004004020800780b */ /* 0x000fe20003f0e200 */
[----:B------:R-:W-:Y:S02]  /*0420*/  DFMA R8, R12, R14, R12 ;  /* 0x0000000e0c08722b */ /* 0x000fe4000000000c */
[----:B------:R-:W-:-:S04]  /*0430*/  IMAD.MOV.U32 R2, RZ, RZ, R4 ;  /* 0x000000ffff027224 */ /* 0x000fc800078e0004 */
[----:B------:R-:W-:Y:S01]  /*0440*/  @!P2 IMAD.MOV R2, RZ, RZ, -R2 ;  /* 0x000000ffff02a224 */ /* 0x000fe200078e0a02 */
[----:B------:R-:W-:-:S04]  /*0450*/  @!P1 LOP3.LUT R2, RZ, R16, RZ, 0x33, !PT ;  /* 0x00000010ff029212 */ /* 0x000fc800078e33ff */
[----:B------:R0:W1:Y:S01]  /*0460*/  I2F.F64 R6, R2 ;  /* 0x0000000200067312 */ /* 0x0000620000201c00 */
[----:B------:R-:W-:Y:S05]  /*0470*/  @P0 BRA `(.L_x_1) ;  /* 0x0000000000200947 */ /* 0x000fea0003800000 */
[----:B------:R-:W-:Y:S01]  /*0480*/  LOP3.LUT R3, R11, 0x7fffffff, RZ, 0xc0, !PT ;  /* 0x7fffffff0b037812 */ /* 0x000fe200078ec0ff */
[----:B------:R-:W-:Y:S01]  /*0490*/  IMAD.MOV.U32 R14, RZ, RZ, R10 ;  /* 0x000000ffff0e7224 */ /* 0x000fe200078e000a */
[----:B------:R-:W-:Y:S01]  /*04a0*/  MOV R4, 0x4e0 ;  /* 0x000004e000047802 */ /* 0x000fe20000000f00 */
[----:B------:R-:W-:Y:S02]  /*04b0*/  IMAD.MOV.U32 R15, RZ, RZ, R11 ;  /* 0x000000ffff0f7224 */ /* 0x000fe400078e000b */
[----:B------:R-:W-:-:S07]  /*04c0*/  VIADD R3, R3, 0xfff00000 ;  /* 0xfff0000003037836 */ /* 0x000fce0000000000 */
[----:B01----:R-:W-:Y:S05]  /*04d0*/  CALL.REL.NOINC `($__internal_0_$__cuda_sm20_dblrcp_rn_slowpath_v3) ;  /* 0x00000014006c7944 */ /* 0x003fea0003c00000 */
[----:B------:R-:W-:Y:S02]  /*04e0*/  IMAD.MOV.U32 R8, RZ, RZ, R3 ;  /* 0x000000ffff087224 */ /* 0x000fe400078e0003 */
[----:B------:R-:W-:-:S07]  /*04f0*/  IMAD.MOV.U32 R9, RZ, RZ, R10 ;  /* 0x000000ffff097224 */ /* 0x000fce00078e000a */
.L_x_1:
[----:B------:R-:W2:Y:S01]  /*0500*/  LDC R3, c[0x0][0x3b0] ;  /* 0x0000ec00ff037b82 */ /* 0x000ea20000000800 */
[----:B------:R-:W-:Y:S01]  /*0510*/  IABS R14, R5 ;  /* 0x00000005000e7213 */ /* 0x000fe20000000000 */
[----:B-1----:R-:W-:Y:S01]  /*0520*/  DMUL R6, R6, R8 ;  /* 0x0000000806067228 */ /* 0x002fe20000000000 */
[----:B------:R-:W-:Y:S01]  /*0530*/  ISETP.GE.AND P1, PT, R5, RZ, PT ;  /* 0x000000ff0500720c */ /* 0x000fe20003f26270 */
[----:B------:R-:W-:Y:S04]  /*0540*/  BSSY.RECONVERGENT B0, `(.L_x_2) ;  /* 0x000003d000007945 */ /* 0x000fe80003800200 */
[----:B------:R-:W1:Y:S01]  /*0550*/  F2F.F32.F64 R15, R6 ;  /* 0x00000006000f7310 */ /* 0x000e620000301000 */
[----:B--2---:R-:W-:Y:S02]  /*0560*/  IABS R4, R3 ;  /* 0x0000000300047213 */ /* 0x004fe40000000000 */
[----:B------:R-:W-:-:S05]  /*0570*/  ISETP.NE.AND P2, PT, R3, RZ, PT ;  /* 0x000000ff0300720c */ /* 0x000fca0003f45270 */
[----:B------:R-:W2:Y:S08]  /*0580*/  I2F.RP R12, R4 ;  /* 0x00000004000c7306 */ /* 0x000eb00000209400 */
[----:B--2---:R-:W2:Y:S02]  /*0590*/  MUFU.RCP R12, R12 ;  /* 0x0000000c000c7308 */ /* 0x004ea40000001000 */
[----:B--2---:R-:W-:-:S02]  /*05a0*/  VIADD R10, R12, 0xffffffe ;  /* 0x0ffffffe0c0a7836 */ /* 0x004fc40000000000 */
[----:B------:R-:W-:-:S04]  /*05b0*/  IMAD.MOV.U32 R12, RZ, RZ, 0x3f800000 ;  /* 0x3f800000ff0c7424 */ /* 0x000fc800078e00ff */
[----:B------:R2:W3:Y:S02]  /*05c0*/  F2I.FTZ.U32.TRUNC.NTZ R11, R10 ;  /* 0x0000000a000b7305 */ /* 0x0004e4000021f000 */
[----:B--2---:R-:W-:Y:S02]  /*05d0*/  IMAD.MOV.U32 R10, RZ, RZ, RZ ;  /* 0x000000ffff0a7224 */ /* 0x004fe400078e00ff */
[----:B---3--:R-:W-:-:S04]  /*05e0*/  IMAD.MOV R13, RZ, RZ, -R11 ;  /* 0x000000ffff0d7224 */ /* 0x008fc800078e0a0b */
[----:B------:R-:W-:-:S04]  /*05f0*/  IMAD R13, R13, R4, RZ ;  /* 0x000000040d0d7224 */ /* 0x000fc800078e02ff */
[----:B------:R-:W-:-:S04]  /*0600*/  IMAD.HI.U32 R13, R11, R13, R10 ;  /* 0x0000000d0b0d7227 */ /* 0x000fc800078e000a */
[----:B------:R-:W-:-:S04]  /*0610*/  IMAD.MOV.U32 R11, RZ, RZ, R14 ;  /* 0x000000ffff0b7224 */ /* 0x000fc800078e000e */
[----:B------:R-:W-:-:S04]  /*0620*/  IMAD.HI.U32 R13, R13, R11, RZ ;  /* 0x0000000b0d0d7227 */ /* 0x000fc800078e00ff */
[----:B------:R-:W-:-:S04]  /*0630*/  IMAD.MOV R13, RZ, RZ, -R13 ;  /* 0x000000ffff0d7224 */ /* 0x000fc800078e0a0d */
[----:B------:R-:W-:-:S05]  /*0640*/  IMAD R11, R4, R13, R11 ;  /* 0x0000000d040b7224 */ /* 0x000fca00078e020b */
[----:B------:R-:W-:-:S13]  /*0650*/  ISETP.GT.U32.AND P0, PT, R4, R11, PT ;  /* 0x0000000b0400720c */ /* 0x000fda0003f04070 */
[----:B------:R-:W-:-:S05]  /*0660*/  @!P0 IMAD.IADD R11, R11, 0x1, -R4 ;  /* 0x000000010b0b8824 */ /* 0x000fca00078e0a04 */
[----:B------:R-:W-:-:S13]  /*0670*/  ISETP.GT.U32.AND P0, PT, R4, R11, PT ;  /* 0x0000000b0400720c */ /* 0x000fda0003f04070 */
[----:B------:R-:W-:Y:S01]  /*0680*/  @!P0 IMAD.IADD R11, R11, 0x1, -R4 ;  /* 0x000000010b0b8824 */ /* 0x000fe200078e0a04 */
[----:B-1----:R-:W-:-:S03]  /*0690*/  FSETP.NEU.AND P0, PT, R15, RZ, PT ;  /* 0x000000ff0f00720b */ /* 0x002fc60003f0d000 */
[----:B------:R-:W-:-:S04]  /*06a0*/  IMAD.MOV.U32 R4, RZ, RZ, R11 ;  /* 0x000000ffff047224 */ /* 0x000fc800078e000b */
[----:B------:R-:W-:Y:S01]  /*06b0*/  @!P1 IMAD.MOV R4, RZ, RZ, -R4 ;  /* 0x000000ffff049224 */ /* 0x000fe200078e0a04 */
[----:B------:R-:W-:-:S05]  /*06c0*/  @!P2 LOP3.LUT R4, RZ, R3, RZ, 0x33, !PT ;  /* 0x00000003ff04a212 */ /* 0x000fca00078e33ff */
[----:B------:R-:W-:Y:S05]  /*06d0*/  @!P0 BRA `(.L_x_3) ;  /* 0x00000000008c8947 */ /* 0x000fea0003800000 */
[----:B------:R-:W-:Y:S01]  /*06e0*/  IMAD.MOV.U32 R7, RZ, RZ, 0x322e41d4 ;  /* 0x322e41d4ff077424 */ /* 0x000fe200078e00ff */
[----:B------:R-:W-:Y:S01]  /*06f0*/  FSETP.NAN.AND P2, PT, |R15|, |R15|, PT ;  /* 0x4000000f0f00720b */ /* 0x000fe20003f48200 */
[----:B------:R-:W-:Y:S02]  /*0700*/  IMAD.MOV.U32 R6, RZ, RZ, 0x3fb8aa3b ;  /* 0x3fb8aa3bff067424 */ /* 0x000fe400078e00ff */
[----:B------:R-:W-:Y:S02]  /*0710*/  IMAD.MOV.U32 R11, RZ, RZ, 0x3e9be32a ;  /* 0x3e9be32aff0b7424 */ /* 0x000fe400078e00ff */
[----:B------:R-:W-:-:S04]  /*0720*/  FFMA R6, R7, R6, 5.7566175826195831178e-08 ;  /* 0x33773eae07067423 */ /* 0x000fc80000000006 */
[----:B------:R-:W-:-:S04]  /*0730*/  FFMA R6, R11, 1.9251366722983220825e-08, R6 ;  /* 0x32a55e340b067823 */ /* 0x000fc80000000006 */
[----:B------:R-:W-:-:S04]  /*0740*/  FFMA R6, R7, 0.033907372504472732544, R6 ;  /* 0x3d0ae27507067823 */ /* 0x000fc80000000006 */
[----:B------:R-:W-:-:S04]  /*0750*/  FFMA R6, R11, 0.011302457191050052643, R6 ;  /* 0x3c392df10b067823 */ /* 0x000fc80000000006 */
[----:B------:R-:W-:-:S04]  /*0760*/  FADD R7, R6, 1.439253687858581543 ;  /* 0x3fb8397706077421 */ /* 0x000fc80000000000 */
[----:B------:R-:W-:Y:S01]  /*0770*/  FMUL R10, R15, R7 ;  /* 0x000000070f0a7220 */ /* 0x000fe20000400000 */
[----:B------:R-:W-:-:S03]  /*0780*/  FADD R13, R7, -1.439253687858581543 ;  /* 0xbfb83977070d7421 */ /* 0x000fc60000000000 */
[----:B------:R-:W1:Y:S01]  /*0790*/  FRND R11, R10 ;  /* 0x0000000a000b7307 */ /* 0x000e620000201000 */
[----:B------:R-:W-:Y:S01]  /*07a0*/  FADD R6, R6, -R13 ;  /* 0x8000000d06067221 */ /* 0x000fe20000000000 */
[C---:B------:R-:W-:Y:S01]  /*07b0*/  FFMA R7, R15.reuse, R7, -R10 ;  /* 0x000000070f077223 */ /* 0x040fe2000000080a */
[----:B------:R-:W-:Y:S01]  /*07c0*/  IMAD.MOV.U32 R13, RZ, RZ, 0x391fcb8e ;  /* 0x391fcb8eff0d7424 */ /* 0x000fe200078e00ff */
[C---:B------:R-:W-:Y:S02]  /*07d0*/  FSETP.GT.AND P1, PT, |R10|.reuse, 152, PT ;  /* 0x431800000a00780b */ /* 0x040fe40003f24200 */
[----:B------:R-:W-:Y:S02]  /*07e0*/  FFMA R7, R15, R6, R7 ;  /* 0x000000060f077223 */ /* 0x000fe40000000007 */
[----:B------:R-:W2:Y:S01]  /*07f0*/  F2I.NTZ R12, R10 ;  /* 0x0000000a000c7305 */ /* 0x000ea20000203100 */
[----:B-1----:R-:W-:Y:S01]  /*0800*/  FADD R6, R10, -R11 ;  /* 0x8000000b0a067221 */ /* 0x002fe20000000000 */
[----:B------:R-:W-:-:S03]  /*0810*/  FSETP.GT.AND P0, PT, R11, RZ, PT ;  /* 0x000000ff0b00720b */ /* 0x000fc60003f04000 */
[----:B------:R-:W-:-:S04]  /*0820*/  FADD R6, R6, R7 ;  /* 0x0000000706067221 */ /* 0x000fc80000000000 */
[----:B------:R-:W-:-:S04]  /*0830*/  FFMA R7, R6, R13, 0.0013391353422775864601 ;  /* 0x3aaf85ed06077423 */ /* 0x000fc8000000000d */
[----:B------:R-:W-:-:S04]  /*0840*/  FFMA R7, R6, R7, 0.0096188392490148544312 ;  /* 0x3c1d985606077423 */ /* 0x000fc80000000007 */
[----:B------:R-:W-:-:S04]  /*0850*/  FFMA R7, R6, R7, 0.055503588169813156128 ;  /* 0x3d6357bb06077423 */ /* 0x000fc80000000007 */
[----:B------:R-:W-:Y:S01]  /*0860*/  FFMA R11, R6, R7, 0.24022644758224487305 ;  /* 0x3e75fdec060b7423 */ /* 0x000fe20000000007 */
[----:B------:R-:W-:Y:S02]  /*0870*/  SEL R7, RZ, 0x83000000, P0 ;  /* 0x83000000ff077807 */ /* 0x000fe40000000000 */
[----:B------:R-:W-:Y:S01]  /*0880*/  FSETP.GEU.AND P0, PT, R10, RZ, PT ;  /* 0x000000ff0a00720b */ /* 0x000fe20003f0e000 */
[C---:B------:R-:W-:Y:S02]  /*0890*/  FFMA R13, R6.reuse, R11, 0.69314718246459960938 ;  /* 0x3f317218060d7423 */ /* 0x040fe4000000000b */
[----:B------:R-:W-:Y:S02]  /*08a0*/  VIADD R11, R7, 0x7f000000 ;  /* 0x7f000000070b7836 */ /* 0x000fe40000000000 */
[----:B------:R-:W-:Y:S01]  /*08b0*/  FFMA R6, R6, R13, 1 ;  /* 0x3f80000006067423 */ /* 0x000fe2000000000d */
[----:B--2---:R-:W-:Y:S01]  /*08c0*/  IMAD R7, R12, 0x800000, -R7 ;  /* 0x008000000c077824 */ /* 0x004fe200078e0a07 */
[----:B------:R-:W-:-:S02]  /*08d0*/  FSEL R12, RZ, +INF , !P0 ;  /* 0x7f800000ff0c7808 */ /* 0x000fc40004000000 */
[----:B------:R-:W-:-:S04]  /*08e0*/  FMUL R6, R11, R6 ;  /* 0x000000060b067220 */ /* 0x000fc80000400000 */
[----:B------:R-:W-:Y:S01]  /*08f0*/  @!P1 FMUL R12, R7, R6 ;  /* 0x00000006070c9220 */ /* 0x000fe20000400000 */
[----:B------:R-:W-:-:S07]  /*0900*/  @P2 FADD R12, R15, 2.7182817459106445312 ;  /* 0x402df8540f0c2421 */ /* 0x000fce0000000000 */
.L_x_3:
[----:B------:R-:W-:Y:S05]  /*0910*/  BSYNC.RECONVERGENT B0 ;  /* 0x0000000000007941 */ /* 0x000fea0003800200 */
.L_x_2:
[----:B------:R-:W1:Y:S01]  /*0920*/  I2F.F64 R10, R4 ;  /* 0x00000004000a7312 */ /* 0x000e620000201c00 */
[----:B------:R-:W2:Y:S01]  /*0930*/  LDCU.64 UR6, c[0x0][0x390] ;  /* 0x00007200ff0677ac */ /* 0x000ea20008000a00 */
[C---:B------:R-:W-:Y:S01]  /*0940*/  IMAD.SHL.U32 R32, R5.reuse, 0x8, RZ ;  /* 0x0000000805207824 */ /* 0x040fe200078e00ff */
[----:B------:R-:W-:Y:S01]  /*0950*/  SHF.L.U64.HI R0, R5, 0x3, R0 ;  /* 0x0000000305007819 */ /* 0x000fe20000010200 */
[----:B------:R-:W3:Y:S04]  /*0960*/  LDCU.128 UR8, c[0x0][0x380] ;  /* 0x00007000ff0877ac */ /* 0x000ee80008000c00 */
[----:B------:R-:W4:Y:S01]  /*0970*/  F2F.F64.F32 R6, R12 ;  /* 0x0000000c00067310 */ /* 0x000f220000201800 */
[----:B------:R-:W5:Y:S01]  /*0980*/  LDCU UR4, c[0x0][0x3b4] ;  /* 0x00007680ff0477ac */ /* 0x000f620008000800 */
[----:B------:R-:W0:Y:S01]  /*0990*/  LDCU.64 UR36, c[0x0][0x358] ;  /* 0x00006b00ff2477ac */ /* 0x000e220008000a00 */
[----:B-1----:R-:W-:Y:S01]  /*09a0*/  DMUL R10, R10, R46 ;  /* 0x0000002e0a0a7228 */ /* 0x002fe20000000000 */
[----:B--2---:R-:W-:-:S02]  /*09b0*/  IADD3 R44, P0, PT, R32, UR6, RZ ;  /* 0x00000006202c7c10 */ /* 0x004fc4000ff1e0ff */
[----:B---3--:R-:W-:-:S05]  /*09c0*/  IADD3 R34, P1, PT, R32, UR8, RZ ;  /* 0x0000000820227c10 */ /* 0x008fca000ff3e0ff */
[----:B----4-:R-:W-:Y:S01]  /*09d0*/  DMUL R6, R6, R10 ;  /* 0x0000000a06067228 */ /* 0x010fe20000000000 */
[----:B------:R-:W-:Y:S01]  /*09e0*/  IADD3 R32, P2, PT, R32, UR10, RZ ;  /* 0x0000000a20207c10 */ /* 0x000fe2000ff5e0ff */
[----:B------:R-:W-:Y:S01]  /*09f0*/  VIADD R11, R3, 0xffffffff ;  /* 0xffffffff030b7836 */ /* 0x000fe20000000000 */
[----:B-----5:R-:W-:Y:S01]  /*0a00*/  UIADD3 UR4, UPT, UPT, UR4, -0x1, URZ ;  /* 0xffffffff04047890 */ /* 0x020fe2000fffe0ff */
[C---:B------:R-:W-:Y:S02]  /*0a10*/  IADD3.X R45, PT, PT, R0.reuse, UR7, RZ, P0, !PT ;  /* 0x00000007002d7c10 */ /* 0x040fe400087fe4ff */
[C---:B------:R-:W-:Y:S02]  /*0a20*/  IADD3.X R35, PT, PT, R0.reuse, UR9, RZ, P1, !PT ;  /* 0x0000000900237c10 */ /* 0x040fe40008ffe4ff */
[----:B------:R-:W-:Y:S01]  /*0a30*/  IADD3.X R33, PT, PT, R0, UR11, RZ, P2, !PT ;  /* 0x0000000b00217c10 */ /* 0x000fe200097fe4ff */
[----:B0-----:R0:W-:Y:S01]  /*0a40*/  STG.E.64 desc[UR36][R44.64], R6 ;  /* 0x000000062c007986 */ /* 0x0011e2000c101b24 */
[----:B------:R-:W-:-:S02]  /*0a50*/  ISETP.NE.AND P0, PT, R2, UR4, PT ;  /* 0x0000000402007c0c */ /* 0x000fc4000bf05270 */
[----:B------:R-:W-:Y:S01]  /*0a60*/  ISETP.NE.AND P1, PT, R4, R11, PT ;  /* 0x0000000b0400720c */ /* 0x000fe20003f25270 */
[----:B------:R0:W-:Y:S01]  /*0a70*/  STG.E.64 desc[UR36][R34.64], RZ ;  /* 0x000000ff22007986 */ /* 0x0001e2000c101b24 */
[----:B------:R-:W-:-:S03]  /*0a80*/  ISETP.NE.AND P0, PT, R2, RZ, P0 ;  /* 0x000000ff0200720c */ /* 0x000fc60000705270 */
[----:B------:R0:W-:Y:S01]  /*0a90*/  STG.E.64 desc[UR36][R32.64], RZ ;  /* 0x000000ff20007986 */ /* 0x0001e2000c101b24 */
[----:B------:R-:W-:-:S13]  /*0aa0*/  ISETP.NE.AND P0, PT, R4, RZ, P0 ;  /* 0x000000ff0400720c */ /* 0x000fda0000705270 */
[----:B0-----:R-:W-:Y:S05]  /*0ab0*/  @P0 BRA P1, `(.L_x_4) ;  /* 0x0000000000100947 */ /* 0x001fea0000800000 */
[----:B------:R-:W2:Y:S04]  /*0ac0*/  LDG.E.64 R44, desc[UR36][R44.64] ;  /* 0x000000242c2c7981 */ /* 0x000ea8000c1e1b00 */
[----:B--2---:R-:W-:Y:S04]  /*0ad0*/  STG.E.64 desc[UR36][R34.64], R44 ;  /* 0x0000002c22007986 */ /* 0x004fe8000c101b24 */
[----:B------:R-:W-:Y:S01]  /*0ae0*/  STG.E.64 desc[UR36][R32.64], R44 ;  /* 0x0000002c20007986 */ /* 0x000fe2000c101b24 */
[----:B------:R-:W-:Y:S05]  /*0af0*/  EXIT ;  /* 0x000000000000794d */ /* 0x000fea0003800000 */
.L_x_4:
[----:B------:R-:W-:Y:S05]  /*0b00*/  WARPSYNC.ALL ;  /* 0x0000000000007948 */ /* 0x000fea0003800000 */
[----:B------:R-:W-:Y:S01]  /*0b10*/  BAR.SYNC.DEFER_BLOCKING 0x0 ;  /* 0x0000000000007b1d */ /* 0x000fe20000010000 */
[----:B------:R-:W-:Y:S01]  /*0b20*/  IMAD R2, R2, 0x2, R3 ;  /* 0x0000000202027824 */ /* 0x000fe200078e0203 */
[----:B------:R-:W-:-:S04]  /*0b30*/  MOV R0, 0xb90 ;  /* 0x00000b9000007802 */ /* 0x000fc80000000f00 */
[----:B------:R-:W-:Y:S01]  /*0b40*/  DMUL R6, R8, R46 ;  /* 0x0000002e08067228 */ /* 0x000fe20000000000 */
[----:B------:R-:W-:Y:S01]  /*0b50*/  BSSY.RECONVERGENT B0, `(.L_x_5) ;  /* 0x0000004000007945 */ /* 0x000fe20003800200 */
[----:B------:R-:W-:-:S06]  /*0b60*/  IADD3 R2, PT, PT, R5, 0x1, -R2 ;  /* 0x0000000105027810 */ /* 0x000fcc0007ffe802 */
[----:B------:R-:W-:-:S11]  /*0b70*/  DADD R12, -RZ, |R6| ;  /* 0x00000000ff0c7229 */ /* 0x000fd60000000506 */
[----:B------:R-:W-:Y:S05]  /*0b80*/  CALL.REL.NOINC `($_Z6kernelPdS_S_S_llii$__internal_accurate_pow) ;  /* 0x0000001400d87944 */ /* 0x000fea0003c00000 */
[----:B------:R-:W-:Y:S05]  /*0b90*/  BSYNC.RECONVERGENT B0 ;  /* 0x0000000000007941 */ /* 0x000fea0003800200 */
.L_x_5:
[C---:B------:R-:W-:Y:S01]  /*0ba0*/  DADD R12, R6.reuse, 2 ;  /* 0x40000000060c7429 */ /* 0x040fe20000000000 */
[----:B------:R-:W-:Y:S01]  /*0bb0*/  BSSY.RECONVERGENT B0, `(.L_x_6) ;  /* 0x0000013000007945 */ /* 0x000fe20003800200 */
[C---:B------:R-:W-:Y:S01]  /*0bc0*/  DSETP.NAN.AND P1, PT, R6.reuse, R6, PT ;  /* 0x000000060600722a */ /* 0x040fe20003f28000 */
[----:B------:R-:W-:Y:S01]  /*0bd0*/  IMAD.MOV.U32 R3, RZ, RZ, R10 ;  /* 0x000000ffff037224 */ /* 0x000fe200078e000a */
[----:B------:R-:W-:Y:S01]  /*0be0*/  DADD R14, -RZ, |R8| ;  /* 0x00000000ff0e7229 */ /* 0x000fe20000000508 */
[----:B------:R-:W-:Y:S01]  /*0bf0*/  IMAD.MOV.U32 R4, RZ, RZ, R16 ;  /* 0x000000ffff047224 */ /* 0x000fe200078e0010 */
[C---:B------:R-:W-:Y:S01]  /*0c00*/  DSETP.NEU.AND P0, PT, R6.reuse, RZ, PT ;  /* 0x000000ff0600722a */ /* 0x040fe20003f0d000 */
[----:B------:R-:W-:Y:S01]  /*0c10*/  IMAD.MOV.U32 R38, RZ, RZ, RZ ;  /* 0x000000ffff267224 */ /* 0x000fe200078e00ff */
[----:B------:R-:W-:Y:S01]  /*0c20*/  P2R R41, PR, RZ, 0x2 ;  /* 0x00000002ff297803 */ /* 0x000fe20000000000 */
[----:B------:R-:W-:Y:S01]  /*0c30*/  DSETP.NEU.AND P2, PT, |R6|, +INF , PT ;  /* 0x7ff000000600742a */ /* 0x000fe20003f4d200 */
[----:B------:R-:W-:-:S02]  /*0c40*/  LOP3.LUT R12, R13, 0x7ff00000, RZ, 0xc0, !PT ;  /* 0x7ff000000d0c7812 */ /* 0x000fc400078ec0ff */
[----:B------:R-:W-:Y:S01]  /*0c50*/  P2R R40, PR, RZ, 0x1 ;  /* 0x00000001ff287803 */ /* 0x000fe20000000000 */
[C---:B------:R-:W-:Y:S01]  /*0c60*/  DSETP.NEU.AND P0, PT, R6.reuse, 1, PT ;  /* 0x3ff000000600742a */ /* 0x040fe20003f0d000 */
[----:B------:R-:W-:Y:S01]  /*0c70*/  ISETP.NE.AND P1, PT, R12, 0x7ff00000, PT ;  /* 0x7ff000000c00780c */ /* 0x000fe20003f25270 */
[----:B------:R-:W-:Y:S01]  /*0c80*/  DADD R6, R6, 2 ;  /* 0x4000000006067429 */ /* 0x000fe20000000000 */
[----:B------:R-:W-:Y:S01]  /*0c90*/  IMAD.MOV.U32 R12, RZ, RZ, R14 ;  /* 0x000000ffff0c7224 */ /* 0x000fe200078e000e */
[----:B------:R-:W-:Y:S01]  /*0ca0*/  MOV R0, 0xce0 ;  /* 0x00000ce000007802 */ /* 0x000fe20000000f00 */
[----:B------:R-:W-:Y:S01]  /*0cb0*/  IMAD.MOV.U32 R13, RZ, RZ, R15 ;  /* 0x000000ffff0d7224 */ /* 0x000fe200078e000f */
[----:B------:R-:W-:-:S08]  /*0cc0*/  P2R R42, PR, RZ, 0x2 ;  /* 0x00000002ff2a7803 */ /* 0x000fd00000000000 */
[----:B------:R-:W-:Y:S05]  /*0cd0*/  CALL.REL.NOINC `($_Z6kernelPdS_S_S_llii$__internal_accurate_pow) ;  /* 0x0000001400847944 */ /* 0x000fea0003c00000 */
[----:B------:R-:W-:Y:S05]  /*0ce0*/  BSYNC.RECONVERGENT B0 ;  /* 0x0000000000007941 */ /* 0x000fea0003800200 */
.L_x_6:
[----:B------:R-:W0:Y:S01]  /*0cf0*/  LDC R28, c[0x0][0x3b0] ;  /* 0x0000ec00ff1c7b82 */ /* 0x000e220000000800 */
[C---:B------:R-:W-:Y:S01]  /*0d00*/  DADD R14, R8.reuse, 2 ;  /* 0x40000000080e7429 */ /* 0x040fe20000000000 */
[----:B------:R-:W-:Y:S01]  /*0d10*/  BSSY.RECONVERGENT B0, `(.L_x_7) ;  /* 0x000000f000007945 */ /* 0x000fe20003800200 */
[----:B------:R-:W-:Y:S01]  /*0d20*/  DADD R12, -RZ, |R46| ;  /* 0x00000000ff0c7229 */ /* 0x000fe2000000052e */
[----:B------:R-:W-:Y:S01]  /*0d30*/  IMAD.MOV.U32 R39, RZ, RZ, R16 ;  /* 0x000000ffff277224 */ /* 0x000fe200078e0010 */
[C---:B------:R-:W-:Y:S01]  /*0d40*/  DSETP.NEU.AND P5, PT, R8.reuse, RZ, PT ;  /* 0x000000ff0800722a */ /* 0x040fe20003fad000 */
[----:B------:R-:W-:Y:S01]  /*0d50*/  MOV R0, 0xe00 ;  /* 0x00000e0000007802 */ /* 0x000fe20000000f00 */
[C---:B------:R-:W-:Y:S01]  /*0d60*/  DSETP.NEU.AND P4, PT, |R8|.reuse, +INF , PT ;  /* 0x7ff000000800742a */ /* 0x040fe20003f8d200 */
[----:B------:R-:W1:Y:S01]  /*0d70*/  LDC.64 R30, c[0x0][0x380] ;  /* 0x0000e000ff1e7b82 */ /* 0x000e620000000a00 */
[----:B------:R-:W-:Y:S02]  /*0d80*/  DSETP.NEU.AND P1, PT, R8, 1, PT ;  /* 0x3ff000000800742a */ /* 0x000fe40003f2d000 */
[----:B------:R-:W-:-:S04]  /*0d90*/  LOP3.LUT R14, R15, 0x7ff00000, RZ, 0xc0, !PT ;  /* 0x7ff000000f0e7812 */ /* 0x000fc800078ec0ff */
[----:B------:R-:W-:Y:S01]  /*0da0*/  ISETP.NE.AND P3, PT, R14, 0x7ff00000, PT ;  /* 0x7ff000000e00780c */ /* 0x000fe20003f65270 */
[----:B0-----:R-:W-:Y:S02]  /*0db0*/  IMAD.IADD R5, R5, 0x1, -R28 ;  /* 0x0000000105057824 */ /* 0x001fe400078e0a1c */
[----:B------:R-:W-:-:S04]  /*0dc0*/  IMAD.WIDE R28, R28, 0x8, R34 ;  /* 0x000000081c1c7825 */ /* 0x000fc800078e0222 */
[----:B-1----:R-:W-:-:S04]  /*0dd0*/  IMAD.WIDE R30, R5, 0x8, R30 ;  /* 0x00000008051e7825 */ /* 0x002fc800078e021e */
[----:B------:R-:W-:-:S07]  /*0de0*/  IMAD.MOV.U32 R5, RZ, RZ, R10 ;  /* 0x000000ffff057224 */ /* 0x000fce00078e000a */
[----:B------:R-:W-:Y:S05]  /*0df0*/  CALL.REL.NOINC `($_Z6kernelPdS_S_S_llii$__internal_accurate_pow) ;  /* 0x00000014003c7944 */ /* 0x000fea0003c00000 */
[----:B------:R-:W-:Y:S05]  /*0e00*/  BSYNC.RECONVERGENT B0 ;  /* 0x0000000000007941 */ /* 0x000fea0003800200 */
.L_x_7:
[C---:B------:R-:W-:Y:S01]  /*0e10*/  DSETP.NEU.AND P6, PT, R46.reuse, RZ, PT ;  /* 0x000000ff2e00722a */ /* 0x040fe20003fcd000 */
[----:B------:R-:W0:Y:S01]  /*0e20*/  LDCU.64 UR4, c[0x0][0x3a8] ;  /* 0x00007500ff0477ac */ /* 0x000e220008000a00 */
[C---:B------:R-:W-:Y:S01]  /*0e30*/  DADD R8, R46.reuse, 2 ;  /* 0x400000002e087429 */ /* 0x040fe20000000000 */
[----:B------:R-:W-:Y:S02]  /*0e40*/  P2R R0, PR, RZ, 0x10 ;  /* 0x00000010ff007803 */ /* 0x000fe40000000000 */
[----:B------:R-:W-:Y:S02]  /*0e50*/  FSEL R5, R5, RZ, P5 ;  /* 0x000000ff05057208 */ /* 0x000fe40002800000 */
[----:B------:R-:W-:Y:S02]  /*0e60*/  FSEL R18, R10, RZ, P6 ;  /* 0x000000ff0a127208 */ /* 0x000fe40003000000 */
[----:B------:R-:W-:Y:S01]  /*0e70*/  FSEL R10, R16, RZ, P6 ;  /* 0x000000ff100a7208 */ /* 0x000fe20003000000 */
[----:B------:R-:W-:Y:S01]  /*0e80*/  DSETP.NEU.AND P6, PT, |R46|, +INF , PT ;  /* 0x7ff000002e00742a */ /* 0x000fe20003fcd200 */
[----:B------:R-:W1:Y:S01]  /*0e90*/  LDC.64 R16, c[0x0][0x398] ;  /* 0x0000e600ff107b82 */ /* 0x000e620000000a00 */
[----:B------:R-:W-:-:S02]  /*0ea0*/  LOP3.LUT R8, R9, 0x7ff00000, RZ, 0xc0, !PT ;  /* 0x7ff0000009087812 */ /* 0x000fc400078ec0ff */
[----:B------:R-:W-:Y:S01]  /*0eb0*/  FSEL R39, R39, RZ, P5 ;  /* 0x000000ff27277208 */ /* 0x000fe20002800000 */
[----:B------:R-:W-:Y:S01]  /*0ec0*/  DSETP.NEU.AND P5, PT, R46, 1, PT ;  /* 0x3ff000002e00742a */ /* 0x000fe20003fad000 */
[----:B------:R-:W-:Y:S02]  /*0ed0*/  ISETP.NE.AND P4, PT, R8, 0x7ff00000, PT ;  /* 0x7ff000000800780c */ /* 0x000fe40003f85270 */
[----:B------:R-:W-:Y:S01]  /*0ee0*/  P2R R11, PR, RZ, 0x2 ;  /* 0x00000002ff0b7803 */ /* 0x000fe20000000000 */
[----:B0-----:R-:W-:Y:S01]  /*0ef0*/  ULEA.HI UR40, UP0, UR5, UR4, URZ, 0x1 ;  /* 0x0000000405287291 */ /* 0x001fe2000f8108ff */
[----:B------:R-:W-:Y:S01]  /*0f00*/  ISETP.NE.AND P1, PT, R40, RZ, PT ;  /* 0x000000ff2800720c */ /* 0x000fe20003f25270 */
[----:B------:R-:W-:Y:S01]  /*0f10*/  ULOP3.LUT UR7, UR4, 0x1, URZ, 0xc0, !UPT ;  /* 0x0000000104077892 */ /* 0x000fe2000f8ec0ff */
[----:B------:R-:W-:Y:S01]  /*0f20*/  P2R R12, PR, RZ, 0x1 ;  /* 0x00000001ff0c7803 */ /* 0x000fe20000000000 */
[----:B------:R-:W-:Y:S01]  /*0f30*/  UIADD3.X UR6, UPT, UPT, URZ, UR5, URZ, UP0, !UPT ;  /* 0x00000005ff067290 */ /* 0x000fe200087fe4ff */
[----:B------:R-:W-:Y:S01]  /*0f40*/  @!P6 FSEL R18, R18, RZ, P4 ;  /* 0x000000ff1212e208 */ /* 0x000fe20002000000 */
[----:B------:R-:W-:Y:S01]  /*0f50*/  ULOP3.LUT UR8, UR5, 0x80000000, URZ, 0xc0, !UPT ;  /* 0x8000000005087892 */ /* 0x000fe2000f8ec0ff */
[----:B------:R-:W-:Y:S01]  /*0f60*/  @!P6 FSEL R10, R10, +QNAN , P4 ;  /* 0x7ff000000a0ae808 */ /* 0x000fe20002000000 */
[----:B------:R-:W-:Y:S01]  /*0f70*/  UISETP.NE.U32.AND UP0, UPT, UR7, 0x1, UPT ;  /* 0x000000010700788c */ /* 0x000fe2000bf05070 */
[----:B------:R-:W-:Y:S01]  /*0f80*/  ISETP.NE.AND P4, PT, R0, RZ, PT ;  /* 0x000000ff0000720c */ /* 0x000fe20003f85270 */
[----:B------:R-:W-:Y:S01]  /*0f90*/  UIADD3 UR4, UP1, UPT, UR4, -0x1, URZ ;  /* 0xffffffff04047890 */ /* 0x000fe2000ff3e0ff */
[----:B------:R-:W-:Y:S01]  /*0fa0*/  ISETP.NE.AND P6, PT, R42, RZ, PT ;  /* 0x000000ff2a00720c */ /* 0x000fe20003fc5270 */
[----:B------:R-:W-:Y:S01]  /*0fb0*/  UISETP.NE.AND.EX UP0, UPT, UR8, URZ, UPT, UP0 ;  /* 0x000000ff0800728c */ /* 0x000fe2000bf05300 */
[----:B------:R-:W-:Y:S01]  /*0fc0*/  ISETP.NE.AND P0, PT, R41, RZ, PT ;  /* 0x000000ff2900720c */ /* 0x000fe20003f05270 */
[----:B------:R-:W-:Y:S01]  /*0fd0*/  UIADD3.X UR5, UPT, UPT, UR5, -0x1, URZ, UP1, !UPT ;  /* 0xffffffff05057890 */ /* 0x000fe20008ffe4ff */
[----:B------:R-:W-:Y:S01]  /*0fe0*/  FSEL R3, R3, RZ, P1 ;  /* 0x000000ff03037208 */ /* 0x000fe20000800000 */
[----:B-1----:R-:W-:Y:S01]  /*0ff0*/  IMAD.WIDE R16, R2, 0x8, R16 ;  /* 0x0000000802107825 */ /* 0x002fe200078e0210 */
[----:B------:R-:W-:Y:S01]  /*1000*/  FSEL R18, R18, RZ, P5 ;  /* 0x000000ff12127208 */ /* 0x000fe20002800000 */
[----:B------:R-:W-:Y:S01]  /*1010*/  USHF.R.U64 UR40, UR40, 0x1, UR6 ;  /* 0x0000000128287899 */ /* 0x000fe20008001206 */
[----:B------:R-:W-:-:S02]  /*1020*/  FSEL R19, R10, 1.875, P5 ;  /* 0x3ff000000a137808 */ /* 0x000fc40002800000 */
[----:B------:R-:W-:Y:S02]  /*1030*/  FSEL R9, R4, RZ, P1 ;  /* 0x000000ff04097208 */ /* 0x000fe40000800000 */
[----:B------:R-:W-:Y:S02]  /*1040*/  @!P4 FSEL R5, R5, RZ, P3 ;  /* 0x000000ff0505c208 */ /* 0x000fe40001800000 */
[----:B------:R-:W-:Y:S01]  /*1050*/  @!P4 FSEL R39, R39, +QNAN , P3 ;  /* 0x7ff000002727c808 */ /* 0x000fe20001800000 */
[----:B------:R-:W-:Y:S01]  /*1060*/  DADD R24, R18, R18 ;  /* 0x0000000012187229 */ /* 0x000fe20000000012 */
[----:B------:R-:W-:Y:S02]  /*1070*/  FSEL R0, R6, R3, P0 ;  /* 0x0000000306007208 */ /* 0x000fe40000000000 */
[----:B------:R-:W-:Y:S02]  /*1080*/  PLOP3.LUT P4, PT, PT, PT, UP0, 0x80, 0x8 ;  /* 0x000000000008781c */ /* 0x000fe40003f8f008 */
[----:B------:R-:W-:-:S02]  /*1090*/  ISETP.NE.AND P1, PT, R11, RZ, PT ;  /* 0x000000ff0b00720c */ /* 0x000fc40003f25270 */
[----:B------:R-:W-:Y:S02]  /*10a0*/  @!P6 FSEL R3, R0, RZ, P2 ;  /* 0x000000ff0003e208 */ /* 0x000fe40001000000 */
[----:B------:R-:W-:Y:S02]  /*10b0*/  FSEL R6, R7, R9, P0 ;  /* 0x0000000907067208 */ /* 0x000fe40000000000 */
[----:B------:R-:W-:Y:S02]  /*10c0*/  SHF.R.S32.HI R0, RZ, 0x1f, R2 ;  /* 0x0000001fff007819 */ /* 0x000fe40000011402 */
[----:B------:R-:W-:Y:S02]  /*10d0*/  ISETP.NE.U32.AND P3, PT, R2, UR4, PT ;  /* 0x0000000402007c0c */ /* 0x000fe4000bf65070 */
[----:B------:R-:W-:Y:S02]  /*10e0*/  FSEL R22, R5, RZ, P1 ;  /* 0x000000ff05167208 */ /* 0x000fe40000800000 */
[----:B------:R-:W-:-:S02]  /*10f0*/  FSEL R23, R39, 1.875, P1 ;  /* 0x3ff0000027177808 */ /* 0x000fc40000800000 */
[----:B------:R-:W-:Y:S02]  /*1100*/  ISETP.NE.AND P0, PT, R12, RZ, PT ;  /* 0x000000ff0c00720c */ /* 0x000fe40003f05270 */
[----:B------:R-:W-:Y:S02]  /*1110*/  @!P6 FSEL R9, R6, +QNAN , P2 ;  /* 0x7ff000000609e808 */ /* 0x000fe40001000000 */
[----:B------:R-:W-:Y:S01]  /*1120*/  ISETP.NE.AND.EX P1, PT, R0, UR5, PT, P3 ;  /* 0x0000000500007c0c */ /* 0x000fe2000bf25330 */
[----:B------:R-:W-:Y:S01]  /*1130*/  DFMA R24, R22, 2, R24 ;  /* 0x400000001618782b */ /* 0x000fe20000000018 */
[----:B------:R-:W-:Y:S02]  /*1140*/  LOP3.LUT R37, R2, 0x1, RZ, 0xc, !PT ;  /* 0x0000000102257812 */ /* 0x000fe400078e0cff */
[----:B------:R-:W-:Y:S02]  /*1150*/  FSEL R26, R3, RZ, P0 ;  /* 0x000000ff031a7208 */ /* 0x000fe40000000000 */
[----:B------:R-:W-:-:S02]  /*1160*/  FSEL R27, R9, 1.875, P0 ;  /* 0x3ff00000091b7808 */ /* 0x000fc40000000000 */
[----:B------:R-:W-:-:S07]  /*1170*/  @!P4 SEL R37, R37, RZ, P1 ;  /* 0x000000ff2525c207 */ /* 0x000fce0000800000 */
.L_x_20:
[----:B------:R-:W2:Y:S04]  /*1180*/  LDG.E.64 R12, desc[UR36][R34.64+-0x8] ;  /* 0xfffff824220c7981 */ /* 0x000ea8000c1e1b00 */
[----:B------:R-:W2:Y:S04]  /*1190*/  LDG.E.64 R14, desc[UR36][R34.64+0x8] ;  /* 0x00000824220e7981 */ /* 0x000ea8000c1e1b00 */
[----:B------:R-:W3:Y:S04]  /*11a0*/  LDG.E.64 R10, desc[UR36][R44.64] ;  /* 0x000000242c0a7981 */ /* 0x000ee8000c1e1b00 */
[----:B0-----:R-:W4:Y:S04]  /*11b0*/  LDG.E.64 R6, desc[UR36][R30.64] ;  /* 0x000000241e067981 */ /* 0x001f28000c1e1b00 */
[----:B------:R-:W4:Y:S01]  /*11c0*/  LDG.E.64 R4, desc[UR36][R28.64] ;  /* 0x000000241c047981 */ /* 0x000f22000c1e1b00 */
[----:B------:R-:W0:Y:S01]  /*11d0*/  MUFU.RCP64H R9, R25 ;  /* 0x0000001900097308 */ /* 0x000e220000001800 */
[----:B------:R-:W-:Y:S01]  /*11e0*/  IMAD.MOV.U32 R8, RZ, RZ, 0x1 ;  /* 0x00000001ff087424 */ /* 0x000fe200078e00ff */
[----:B------:R-:W-:Y:S05]  /*11f0*/  BSSY.RECONVERGENT B0, `(.L_x_8) ;  /* 0x0000016000007945 */ /* 0x000fea0003800200 */
[----:B0-----:R-:W-:-:S08]  /*1200*/  DFMA R20, -R24, R8, 1 ;  /* 0x3ff000001814742b */ /* 0x001fd00000000108 */
[----:B------:R-:W-:-:S08]  /*1210*/  DFMA R20, R20, R20, R20 ;  /* 0x000000141414722b */ /* 0x000fd00000000014 */
[----:B------:R-:W-:Y:S02]  /*1220*/  DFMA R20, R8, R20, R8 ;  /* 0x000000140814722b */ /* 0x000fe40000000008 */
[----:B--2---:R-:W-:Y:S02]  /*1230*/  DADD R12, R12, R14 ;  /* 0x000000000c0c7229 */ /* 0x004fe4000000000e */
[----:B---3--:R-:W-:Y:S02]  /*1240*/  DMUL R10, R10, R26 ;  /* 0x0000001a0a0a7228 */ /* 0x008fe40000000000 */
[----:B----4-:R-:W-:-:S06]  /*1250*/  DADD R4, R6, R4 ;  /* 0x0000000006047229 */ /* 0x010fcc0000000004 */
[----:B------:R-:W-:Y:S02]  /*1260*/  DFMA R8, R22, R12, -R10 ;  /* 0x0000000c1608722b */ /* 0x000fe4000000080a */
[----:B------:R-:W-:-:S06]  /*1270*/  DFMA R6, -R24, R20, 1 ;  /* 0x3ff000001806742b */ /* 0x000fcc0000000114 */
[----:B------:R-:W-:Y:S02]  /*1280*/  DFMA R8, R18, R4, R8 ;  /* 0x000000041208722b */ /* 0x000fe40000000008 */
[----:B------:R-:W-:-:S08]  /*1290*/  DFMA R6, R20, R6, R20 ;  /* 0x000000061406722b */ /* 0x000fd00000000014 */
[----:B------:R-:W-:Y:S01]  /*12a0*/  DMUL R4, R8, R6 ;  /* 0x0000000608047228 */ /* 0x000fe20000000000 */
[----:B------:R-:W-:-:S07]  /*12b0*/  FSETP.GEU.AND P1, PT, |R9|, 6.5827683646048100446e-37, PT ;  /* 0x036000000900780b */ /* 0x000fce0003f2e200 */
[----:B------:R-:W-:-:S08]  /*12c0*/  DFMA R10, -R24, R4, R8 ;  /* 0x00000004180a722b */ /* 0x000fd00000000108 */
[----:B------:R-:W-:-:S10]  /*12d0*/  DFMA R4, R6, R10, R4 ;  /* 0x0000000a0604722b */ /* 0x000fd40000000004 */
[----:B------:R-:W-:-:S05]  /*12e0*/  FFMA R0, RZ, R25, R5 ;  /* 0x00000019ff007223 */ /* 0x000fca0000000005 */
[----:B------:R-:W-:-:S13]  /*12f0*/  FSETP.GT.AND P0, PT, |R0|, 1.469367938527859385e-39, PT ;  /* 0x001000000000780b */ /* 0x000fda0003f04200 */
[----:B------:R-:W-:Y:S05]  /*1300*/  @P0 BRA P1, `(.L_x_9) ;  /* 0x0000000000100947 */ /* 0x000fea0000800000 */
[----:B------:R-:W-:-:S07]  /*1310*/  MOV R0, 0x1330 ;  /* 0x0000133000007802 */ /* 0x000fce0000000f00 */
[----:B------:R-:W-:Y:S05]  /*1320*/  CALL.REL.NOINC `($__internal_1_$__cuda_sm20_div_rn_f64_full) ;  /* 0x00000008007c7944 */ /* 0x000fea0003c00000 */
[----:B------:R-:W-:Y:S02]  /*1330*/  IMAD.MOV.U32 R4, RZ, RZ, R3 ;  /* 0x000000ffff047224 */ /* 0x000fe400078e0003 */
[----:B------:R-:W-:-:S07]  /*1340*/  IMAD.MOV.U32 R5, RZ, RZ, R6 ;  /* 0x000000ffff057224 */ /* 0x000fce00078e0006 */
.L_x_9:
[----:B------:R-:W-:Y:S05]  /*1350*/  BSYNC.RECONVERGENT B0 ;  /* 0x0000000000007941 */ /* 0x000fea0003800200 */
.L_x_8:
[----:B------:R0:W-:Y:S01]  /*1360*/  STG.E.64 desc[UR36][R32.64], R4 ;  /* 0x0000000420007986 */ /* 0x0001e2000c101b24 */
[----:B------:R-:W-:Y:S05]  /*1370*/  WARPSYNC.ALL ;  /* 0x0000000000007948 */ /* 0x000fea0003800000 */
[----:B------:R-:W-:Y:S06]  /*1380*/  BAR.SYNC.DEFER_BLOCKING 0x0 ;  /* 0x0000000000007b1d */ /* 0x000fec0000010000 */
[----:B------:R-:W2:Y:S01]  /*1390*/  LDG.E.64 R6, desc[UR36][R32.64] ;  /* 0x0000002420067981 */ /* 0x000ea2000c1e1b00 */
[----:B------:R-:W-:Y:S01]  /*13a0*/  ISETP.NE.AND P0, PT, R38, RZ, PT ;  /* 0x000000ff2600720c */ /* 0x000fe20003f05270 */
[----:B------:R-:W-:Y:S02]  /*13b0*/  BSSY.RECONVERGENT B7, `(.L_x_10) ;  /* 0x0000069000077945 */ /* 0x000fe40003800200 */
[----:B--2---:R0:W-:Y:S01]  /*13c0*/  STG.E.64 desc[UR36][R34.64], R6 ;  /* 0x0000000622007986 */ /* 0x0041e2000c101b24 */
[----:B------:R-:W-:Y:S09]  /*13d0*/  BAR.SYNC.DEFER_BLOCKING 0x0 ;  /* 0x0000000000007b1d */ /* 0x000ff20000010000 */
[----:B------:R-:W-:Y:S05]  /*13e0*/  @P0 BRA `(.L_x_11) ;  /* 0x0000000400940947 */ /* 0x000fea0003800000 */
[----:B0-----:R-:W-:Y:S01]  /*13f0*/  IMAD.MOV.U32 R4, RZ, RZ, 0x0 ;  /* 0x00000000ff047424 */ /* 0x001fe200078e00ff */
[----:B------:R-:W-:Y:S01]  /*1400*/  UISETP.GE.AND UP0, UPT, UR40, 0x1, UPT ;  /* 0x000000012800788c */ /* 0x000fe2000bf06270 */
[----:B------:R-:W-:-:S05]  /*1410*/  IMAD.MOV.U32 R5, RZ, RZ, 0x3ff00000 ;  /* 0x3ff00000ff057424 */ /* 0x000fca00078e00ff */
[----:B------:R0:W-:Y:S03]  /*1420*/  STG.E.64 desc[UR36][R16.64], R4 ;  /* 0x0000000410007986 */ /* 0x0001e6000c101b24 */
[----:B------:R-:W-:Y:S05]  /*1430*/  BRA.U !UP0, `(.L_x_12) ;  /* 0x00000005083c7547 */ /* 0x000fea000b800000 */
[----:B------:R-:W1:Y:S01]  /*1440*/  LDCU UR4, c[0x0][0x3a8] ;  /* 0x00007500ff0477ac */ /* 0x000e620008000800 */
[----:B------:R-:W-:Y:S02]  /*1450*/  IMAD.MOV.U32 R41, RZ, RZ, 0x2 ;  /* 0x00000002ff297424 */ /* 0x000fe400078e00ff */
[----:B------:R-:W-:Y:S02]  /*1460*/  IMAD.MOV.U32 R39, RZ, RZ, R37 ;  /* 0x000000ffff277224 */ /* 0x000fe400078e0025 */
[----:B------:R-:W-:Y:S02]  /*1470*/  IMAD.U32 R42, RZ, RZ, UR40 ;  /* 0x00000028ff2a7e24 */ /* 0x000fe4000f8e00ff */
[----:B-1----:R-:W-:-:S07]  /*1480*/  IMAD.U32 R40, RZ, RZ, UR4 ;  /* 0x00000004ff287e24 */ /* 0x002fce000f8e00ff */
.L_x_19:
[----:B------:R-:W-:Y:S01]  /*1490*/  ISETP.NE.AND P0, PT, R39, 0x1, PT ;  /* 0x000000012700780c */ /* 0x000fe20003f05270 */
[----:B------:R-:W-:-:S12]  /*14a0*/  BSSY.RECONVERGENT B6, `(.L_x_13) ;  /* 0x0000028000067945 */ /* 0x000fd80003800200 */
[----:B------:R-:W-:Y:S05]  /*14b0*/  @P0 BRA `(.L_x_14) ;  /* 0x0000000000980947 */ /* 0x000fea0003800000 */
[----:B------:R-:W-:Y:S01]  /*14c0*/  SHF.R.S32.HI R3, RZ, 0x1, R41 ;  /* 0x00000001ff037819 */ /* 0x000fe20000011429 */
[----:B------:R-:W2:Y:S01]  /*14d0*/  LDG.E.64 R12, desc[UR36][R16.64] ;  /* 0x00000024100c7981 */ /* 0x000ea2000c1e1b00 */
[----:B------:R-:W-:Y:S01]  /*14e0*/  MOV R36, 0x0 ;  /* 0x0000000000247802 */ /* 0x000fe20000000f00 */
[----:B------:R-:W0:Y:S02]  /*14f0*/  LDCU.64 UR4, c[0x4][0x8] ;  /* 0x01000100ff0477ac */ /* 0x000e240008000a00 */
[----:B------:R-:W-:-:S06]  /*1500*/  IMAD.WIDE R10, R3, 0x8, R16 ;  /* 0x00000008030a7825 */ /* 0x000fcc00078e0210 */
[----:B------:R-:W2:Y:S01]  /*1510*/  LDG.E.64 R10, desc[UR36][R10.64] ;  /* 0x000000240a0a7981 */ /* 0x000ea2000c1e1b00 */
[----:B------:R-:W-:Y:S01]  /*1520*/  IMAD.IADD R3, R2, 0x1, R3 ;  /* 0x0000000102037824 */ /* 0x000fe200078e0203 */
[----:B------:R1:W3:Y:S04]  /*1530*/  LDC.64 R8, c[0x4][R36] ;  /* 0x0100000024087b82 */ /* 0x0002e80000000a00 */
[----:B------:R1:W-:Y:S01]  /*1540*/  STL.64 [R1], R2 ;  /* 0x0000000201007387 */ /* 0x0003e20000100a00 */
[----:B------:R-:W-:Y:S02]  /*1550*/  IMAD.U32 R6, RZ, RZ, UR38 ;  /* 0x00000026ff067e24 */ /* 0x000fe4000f8e00ff */
[----:B------:R-:W-:Y:S02]  /*1560*/  IMAD.U32 R7, RZ, RZ, UR39 ;  /* 0x00000027ff077e24 */ /* 0x000fe4000f8e00ff */
[----:B0-----:R-:W-:-:S02]  /*1570*/  IMAD.U32 R4, RZ, RZ, UR4 ;  /* 0x00000004ff047e24 */ /* 0x001fc4000f8e00ff */
[----:B------:R-:W-:Y:S01]  /*1580*/  IMAD.U32 R5, RZ, RZ, UR5 ;  /* 0x00000005ff057e24 */ /* 0x000fe2000f8e00ff */
[----:B--2---:R-:W-:-:S07]  /*1590*/  DADD R12, R10, R12 ;  /* 0x000000000a0c7229 */ /* 0x004fce000000000c */
[----:B---3--:R1:W-:Y:S04]  /*15a0*/  STG.E.64 desc[UR36][R16.64], R12 ;  /* 0x0000000c10007986 */ /* 0x0083e8000c101b24 */
[----:B------:R-:W-:-:S07]  /*15b0*/  LEPC R20, `(.L_x_15) ;  /* 0x000000001014794e */ /* 0x000fce0000000000 */
[----:B-1----:R-:W-:Y:S05]  /*15c0*/  CALL.ABS.NOINC R8 ;  /* 0x0000000008007343 */ /* 0x002fea0003c00000 */
.L_x_15:
[----:B------:R-:W-:-:S04]  /*15d0*/  VIADD R0, R42, 0xffffffff ;  /* 0xffffffff2a007836 */ /* 0x000fc80000000000 */
[----:B------:R-:W-:Y:S01]  /*15e0*/  IMAD R3, R0, R41, RZ ;  /* 0x0000002900037224 */ /* 0x000fe200078e02ff */
[----:B------:R-:W-:-:S04]  /*15f0*/  LOP3.LUT R0, R40, 0x80000001, RZ, 0xc0, !PT ;  /* 0x8000000128007812 */ /* 0x000fc800078ec0ff */
[----:B------:R-:W-:-:S04]  /*1600*/  ISETP.NE.AND P0, PT, R2, R3, PT ;  /* 0x000000030200720c */ /* 0x000fc80003f05270 */
[----:B------:R-:W-:-:S13]  /*1610*/  ISETP.NE.OR P0, PT, R0, 0x1, P0 ;  /* 0x000000010000780c */ /* 0x000fda0000705670 */
[----:B------:R-:W-:Y:S05]  /*1620*/  @P0 BRA `(.L_x_14) ;  /* 0x00000000003c0947 */ /* 0x000fea0003800000 */
[----:B------:R-:W-:Y:S01]  /*1630*/  IMAD.WIDE R10, R41, 0x8, R16 ;  /* 0x00000008290a7825 */ /* 0x000fe200078e0210 */
[----:B------:R-:W2:Y:S01]  /*1640*/  LDG.E.64 R12, desc[UR36][R16.64] ;  /* 0x00000024100c7981 */ /* 0x000ea2000c1e1b00 */
[----:B------:R-:W0:Y:S04]  /*1650*/  LDCU.64 UR4, c[0x4][0x10] ;  /* 0x01000200ff0477ac */ /* 0x000e280008000a00 */
[----:B------:R-:W2:Y:S01]  /*1660*/  LDG.E.64 R10, desc[UR36][R10.64] ;  /* 0x000000240a0a7981 */ /* 0x000ea2000c1e1b00 */
[----:B------:R-:W-:Y:S01]  /*1670*/  IMAD.IADD R3, R2, 0x1, R41 ;  /* 0x0000000102037824 */ /* 0x000fe200078e0229 */
[----:B------:R1:W3:Y:S01]  /*1680*/  LDC.64 R8, c[0x4][R36] ;  /* 0x0100000024087b82 */ /* 0x0002e20000000a00 */
[----:B------:R-:W-:Y:S02]  /*1690*/  IMAD.U32 R6, RZ, RZ, UR38 ;  /* 0x00000026ff067e24 */ /* 0x000fe4000f8e00ff */
[----:B------:R-:W-:Y:S01]  /*16a0*/  IMAD.U32 R7, RZ, RZ, UR39 ;  /* 0x00000027ff077e24 */ /* 0x000fe2000f8e00ff */
[----:B------:R1:W-:Y:S01]  /*16b0*/  STL.64 [R1], R2 ;  /* 0x0000000201007387 */ /* 0x0003e20000100a00 */
[----:B0-----:R-:W-:-:S02]  /*16c0*/  IMAD.U32 R4, RZ, RZ, UR4 ;  /* 0x00000004ff047e24 */ /* 0x001fc4000f8e00ff */
[----:B------:R-:W-:Y:S01]  /*16d0*/  IMAD.U32 R5, RZ, RZ, UR5 ;  /* 0x00000005ff057e24 */ /* 0x000fe2000f8e00ff */
[----:B--2---:R-:W-:-:S07]  /*16e0*/  DADD R12, R10, R12 ;  /* 0x000000000a0c7229 */ /* 0x004fce000000000c */
[----:B---3--:R1:W-:Y:S04]  /*16f0*/  STG.E.64 desc[UR36][R16.64], R12 ;  /* 0x0000000c10007986 */ /* 0x0083e8000c101b24 */
[----:B------:R-:W-:-:S07]  /*1700*/  LEPC R20, `(.L_x_14) ;  /* 0x000000001014794e */ /* 0x000fce0000000000 */
[----:B-1----:R-:W-:Y:S05]  /*1710*/  CALL.ABS.NOINC R8 ;  /* 0x0000000008007343 */ /* 0x002fea0003c00000 */
.L_x_14:
[----:B------:R-:W-:Y:S05]  /*1720*/  BSYNC.RECONVERGENT B6 ;  /* 0x0000000000067941 */ /* 0x000fea0003800200 */
.L_x_13:
[----:B------:R-:W-:Y:S01]  /*1730*/  IMAD.SHL.U32 R41, R41, 0x2, RZ ;  /* 0x0000000229297824 */ /* 0x000fe200078e00ff */
[----:B------:R-:W-:Y:S01]  /*1740*/  BSSY.RECONVERGENT B0, `(.L_x_16) ;  /* 0x000000e000007945 */ /* 0x000fe20003800200 */
[----:B------:R-:W-:Y:S01]  /*1750*/  HFMA2 R36, -RZ, RZ, 0, 0 ;  /* 0x00000000ff247431 */ /* 0x000fe200000001ff */
[----:B------:R-:W-:Y:S01]  /*1760*/  ISETP.NE.AND P2, PT, R2, RZ, PT ;  /* 0x000000ff0200720c */ /* 0x000fe20003f45270 */
[----:B------:R-:W-:-:S05]  /*1770*/  VIADD R3, R41, 0xffffffff ;  /* 0xffffffff29037836 */ /* 0x000fca0000000000 */
[----:B------:R-:W-:-:S13]  /*1780*/  LOP3.LUT P0, RZ, R3, R2, RZ, 0xc0, !PT ;  /* 0x0000000203ff7212 */ /* 0x000fda000780c0ff */
[----:B------:R-:W-:Y:S05]  /*1790*/  @P0 BRA `(.L_x_17) ;  /* 0x0000000000200947 */ /* 0x000fea0003800000 */
[----:B------:R-:W-:Y:S01]  /*17a0*/  LOP3.LUT R0, R42, 0x1, RZ, 0xc0, !PT ;  /* 0x000000012a007812 */ /* 0x000fe200078ec0ff */
[----:B------:R-:W-:-:S03]  /*17b0*/  IMAD.MOV.U32 R36, RZ, RZ, R39 ;  /* 0x000000ffff247224 */ /* 0x000fc600078e0027 */
[----:B------:R-:W-:-:S13]  /*17c0*/  ISETP.NE.U32.AND P0, PT, R0, 0x1, PT ;  /* 0x000000010000780c */ /* 0x000fda0003f05070 */
[----:B------:R-:W-:-:S04]  /*17d0*/  @!P0 VIADD R0, R42, 0xffffffff ;  /* 0xffffffff2a008836 */ /* 0x000fc80000000000 */
[----:B------:R-:W-:-:S05]  /*17e0*/  @!P0 IMAD R0, R41, R0, RZ ;  /* 0x0000000029008224 */ /* 0x000fca00078e02ff */
[----:B------:R-:W-:-:S04]  /*17f0*/  @!P0 SHF.R.S32.HI R3, RZ, 0x1, R0 ;  /* 0x00000001ff038819 */ /* 0x000fc80000011400 */
[----:B------:R-:W-:-:S04]  /*1800*/  @!P0 ISETP.NE.AND P1, PT, R2, R3, PT ;  /* 0x000000030200820c */ /* 0x000fc80003f25270 */
[----:B------:R-:W-:-:S09]  /*1810*/  @!P0 SEL R36, R39, RZ, P1 ;  /* 0x000000ff27248207 */ /* 0x000fd20000800000 */
.L_x_17:
[----:B------:R-:W-:Y:S05]  /*1820*/  BSYNC.RECONVERGENT B0 ;  /* 0x0000000000007941 */ /* 0x000fea0003800200 */
.L_x_16:
[----:B------:R-:W-:Y:S05]  /*1830*/  @P2 BRA `(.L_x_18) ;  /* 0x0000000000202947 */ /* 0x000fea0003800000 */
[----:B------:R-:W-:Y:S01]  /*1840*/  MOV R8, 0x0 ;  /* 0x0000000000087802 */ /* 0x000fe20000000f00 */
[----:B------:R-:W0:Y:S01]  /*1850*/  LDCU.64 UR4, c[0x4][0x18] ;  /* 0x01000300ff0477ac */ /* 0x000e220008000a00 */
[----:B------:R-:W-:-:S04]  /*1860*/  CS2R R6, SRZ ;  /* 0x0000000000067805 */ /* 0x000fc8000001ff00 */
[----:B------:R-:W1:Y:S01]  /*1870*/  LDC.64 R8, c[0x4][R8] ;  /* 0x0100000008087b82 */ /* 0x000e620000000a00 */
[----:B0-----:R-:W-:Y:S02]  /*1880*/  IMAD.U32 R4, RZ, RZ, UR4 ;  /* 0x00000004ff047e24 */ /* 0x001fe4000f8e00ff */
[----:B------:R-:W-:-:S07]  /*1890*/  IMAD.U32 R5, RZ, RZ, UR5 ;  /* 0x00000005ff057e24 */ /* 0x000fce000f8e00ff */
[----:B------:R-:W-:-:S07]  /*18a0*/  LEPC R20, `(.L_x_18) ;  /* 0x000000001014794e */ /* 0x000fce0000000000 */
[----:B-1----:R-:W-:Y:S05]  /*18b0*/  CALL.ABS.NOINC R8 ;  /* 0x0000000008007343 */ /* 0x002fea0003c00000 */
.L_x_18:
[----:B------:R-:W-:Y:S01]  /*18c0*/  ISETP.GT.U32.AND P0, PT, R42, 0x1, PT ;  /* 0x000000012a00780c */ /* 0x000fe20003f04070 */
[----:B------:R-:W-:Y:S05]  /*18d0*/  WARPSYNC.ALL ;  /* 0x0000000000007948 */ /* 0x000fea0003800000 */
[----:B------:R-:W-:Y:S01]  /*18e0*/  BAR.SYNC.DEFER_BLOCKING 0x0 ;  /* 0x0000000000007b1d */ /* 0x000fe20000010000 */
[--C-:B------:R-:W-:Y:S01]  /*18f0*/  IMAD.MOV.U32 R40, RZ, RZ, R42.reuse ;  /* 0x000000ffff287224 */ /* 0x100fe200078e002a */
[----:B------:R-:W-:Y:S01]  /*1900*/  SHF.R.U32.HI R42, RZ, 0x1, R42 ;  /* 0x00000001ff2a7819 */ /* 0x000fe2000001162a */
[----:B------:R-:W-:-:S04]  /*1910*/  IMAD.MOV.U32 R39, RZ, RZ, R36 ;  /* 0x000000ffff277224 */ /* 0x000fc800078e0024 */
[----:B------:R-:W-:Y:S05]  /*1920*/  @P0 BRA `(.L_x_19) ;  /* 0xfffffff800d80947 */ /* 0x000fea000383ffff */
.L_x_12:
[----:B------:R-:W-:-:S13]  /*1930*/  ISETP.NE.AND P0, PT, R2, RZ, PT ;  /* 0x000000ff0200720c */ /* 0x000fda0003f05270 */
[----:B------:R-:W-:Y:S05]  /*1940*/  @P0 BRA `(.L_x_11) ;  /* 0x00000000003c0947 */ /* 0x000fea0003800000 */
[----:B------:R-:W1:Y:S08]  /*1950*/  LDC.64 R8, c[0x0][0x398] ;  /* 0x0000e600ff087b82 */ /* 0x000e700000000a00 */
[----:B------:R-:W2:Y:S01]  /*1960*/  LDC.64 R10, c[0x0][0x3a8] ;  /* 0x0000ea00ff0a7b82 */ /* 0x000ea20000000a00 */
[----:B------:R-:W-:Y:S01]  /*1970*/  MOV R12, 0x0 ;  /* 0x00000000000c7802 */ /* 0x000fe20000000f00 */
[----:B------:R-:W0:Y:S01]  /*1980*/  LDCU.64 UR6, c[0x4][0x20] ;  /* 0x01000400ff0677ac */ /* 0x000e220008000a00 */
[----:B-1----:R-:W2:Y:S05]  /*1990*/  LDG.E.64 R8, desc[UR36][R8.64] ;  /* 0x0000002408087981 */ /* 0x002eaa000c1e1b00 */
[----:B------:R-:W1:Y:S01]  /*19a0*/  LDC.64 R12, c[0x4][R12] ;  /* 0x010000000c0c7b82 */ /* 0x000e620000000a00 */
[----:B------:R-:W-:Y:S01]  /*19b0*/  UIADD3 UR4, UP0, UPT, UR38, 0x10, URZ ;  /* 0x0000001026047890 */ /* 0x000fe2000ff1e0ff */
[----:B0-----:R-:W-:-:S03]  /*19c0*/  IMAD.U32 R4, RZ, RZ, UR6 ;  /* 0x00000006ff047e24 */ /* 0x001fc6000f8e00ff */
[----:B------:R-:W-:Y:S01]  /*19d0*/  UIADD3.X UR5, UPT, UPT, URZ, UR39, URZ, UP0, !UPT ;  /* 0x00000027ff057290 */ /* 0x000fe200087fe4ff */
[----:B------:R-:W-:Y:S02]  /*19e0*/  IMAD.U32 R5, RZ, RZ, UR7 ;  /* 0x00000007ff057e24 */ /* 0x000fe4000f8e00ff */
[----:B------:R-:W-:-:S03]  /*19f0*/  IMAD.U32 R6, RZ, RZ, UR4 ;  /* 0x00000004ff067e24 */ /* 0x000fc6000f8e00ff */
[----:B------:R-:W-:Y:S01]  /*1a00*/  IMAD.U32 R7, RZ, RZ, UR5 ;  /* 0x00000005ff077e24 */ /* 0x000fe2000f8e00ff */
[----:B-12---:R0:W-:Y:S06]  /*1a10*/  STL.128 [R1+0x10], R8 ;  /* 0x0000100801007387 */ /* 0x0061ec0000100c00 */
[----:B------:R-:W-:-:S07]  /*1a20*/  LEPC R20, `(.L_x_11) ;  /* 0x000000001014794e */ /* 0x000fce0000000000 */
[----:B0-----:R-:W-:Y:S05]  /*1a30*/  CALL.ABS.NOINC R12 ;  /* 0x000000000c007343 */ /* 0x001fea0003c00000 */
.L_x_11:
[----:B------:R-:W-:Y:S05]  /*1a40*/  BSYNC.RECONVERGENT B7 ;  /* 0x0000000000077941 */ /* 0x000fea0003800200 */
.L_x_10:
[----:B------:R-:W-:-:S05]  /*1a50*/  VIADD R38, R38, 0x1 ;  /* 0x0000000126267836 */ /* 0x000fca0000000000 */
[----:B------:R-:W-:-:S13]  /*1a60*/  ISETP.NE.AND P0, PT, R38, 0x3e8, PT ;  /* 0x000003e82600780c */ /* 0x000fda0003f05270 */
[----:B------:R-:W-:Y:S05]  /*1a70*/  @P0 BRA `(.L_x_20) ;  /* 0xfffffff400c00947 */ /* 0x000fea000383ffff */
[----:B------:R-:W-:Y:S05]  /*1a80*/  EXIT ;  /* 0x000000000000794d */ /* 0x000fea0003800000 */
        .weak           $__internal_0_$__cuda_sm20_dblrcp_rn_slowpath_v3
        .type           $__internal_0_$__cuda_sm20_dblrcp_rn_slowpath_v3,@function
        .size           $__internal_0_$__cuda_sm20_dblrcp_rn_slowpath_v3,($__internal_1_$__cuda_sm20_div_rn_f64_full - $__internal_0_$__cuda_sm20_dblrcp_rn_slowpath_v3)
$__internal_0_$__cuda_sm20_dblrcp_rn_slowpath_v3:
[----:B------:R-:W-:-:S14]  /*1a90*/  DSETP.GTU.AND P0, PT, |R14|, +INF , PT ;  /* 0x7ff000000e00742a */ /* 0x000fdc0003f0c200 */
[----:B------:R-:W-:Y:S05]  /*1aa0*/  @P0 BRA `(.L_x_21) ;  /* 0x0000000000800947 */ /* 0x000fea0003800000 */
[----:B------:R-:W-:-:S05]  /*1ab0*/  LOP3.LUT R10, R15, 0x7fffffff, RZ, 0xc0, !PT ;  /* 0x7fffffff0f0a7812 */ /* 0x000fca00078ec0ff */
[----:B------:R-:W-:-:S05]  /*1ac0*/  VIADD R8, R10, 0xffffffff ;  /* 0xffffffff0a087836 */ /* 0x000fca0000000000 */
[----:B------:R-:W-:-:S13]  /*1ad0*/  ISETP.GE.U32.AND P0, PT, R8, 0x7fefffff, PT ;  /* 0x7fefffff0800780c */ /* 0x000fda0003f06070 */
[----:B------:R-:W-:Y:S01]  /*1ae0*/  @P0 LOP3.LUT R9, R15, 0x7ff00000, RZ, 0x3c, !PT ;  /* 0x7ff000000f090812 */ /* 0x000fe200078e3cff */
[----:B------:R-:W-:Y:S01]  /*1af0*/  @P0 IMAD.MOV.U32 R8, RZ, RZ, RZ ;  /* 0x000000ffff080224 */ /* 0x000fe200078e00ff */
[----:B------:R-:W-:Y:S06]  /*1b00*/  @P0 BRA `(.L_x_22) ;  /* 0x0000000000700947 */ /* 0x000fec0003800000 */
[----:B------:R-:W-:-:S13]  /*1b10*/  ISETP.GE.U32.AND P0, PT, R10, 0x1000001, PT ;  /* 0x010000010a00780c */ /* 0x000fda0003f06070 */
[----:B------:R-:W-:Y:S05]  /*1b20*/  @!P0 BRA `(.L_x_23) ;  /* 0x0000000000388947 */ /* 0x000fea0003800000 */
[----:B------:R-:W-:Y:S02]  /*1b30*/  VIADD R9, R15, 0xc0200000 ;  /* 0xc02000000f097836 */ /* 0x000fe40000000000 */
[----:B------:R-:W-:Y:S02]  /*1b40*/  IMAD.MOV.U32 R8, RZ, RZ, R14 ;  /* 0x000000ffff087224 */ /* 0x000fe400078e000e */
[----:B------:R-:W0:Y:S01]  /*1b50*/  MUFU.RCP64H R11, R9 ;  /* 0x00000009000b7308 */ /* 0x000e220000001800 */
[----:B------:R-:W-:-:S06]  /*1b60*/  IMAD.MOV.U32 R10, RZ, RZ, R3 ;  /* 0x000000ffff0a7224 */ /* 0x000fcc00078e0003 */
[----:B0-----:R-:W-:-:S08]  /*1b70*/  DFMA R12, -R8, R10, 1 ;  /* 0x3ff00000080c742b */ /* 0x001fd0000000010a */
[----:B------:R-:W-:-:S08]  /*1b80*/  DFMA R12, R12, R12, R12 ;  /* 0x0000000c0c0c722b */ /* 0x000fd0000000000c */
[----:B------:R-:W-:-:S08]  /*1b90*/  DFMA R12, R10, R12, R10 ;  /* 0x0000000c0a0c722b */ /* 0x000fd0000000000a */
[----:B------:R-:W-:-:S08]  /*1ba0*/  DFMA R10, -R8, R12, 1 ;  /* 0x3ff00000080a742b */ /* 0x000fd0000000010c */
[----:B------:R-:W-:-:S08]  /*1bb0*/  DFMA R10, R12, R10, R12 ;  /* 0x0000000a0c0a722b */ /* 0x000fd0000000000c */
[----:B------:R-:W-:-:S08]  /*1bc0*/  DMUL R10, R10, 2.2250738585072013831e-308 ;  /* 0x001000000a0a7828 */ /* 0x000fd00000000000 */
[----:B------:R-:W-:-:S08]  /*1bd0*/  DFMA R12, -R14, R10, 1 ;  /* 0x3ff000000e0c742b */ /* 0x000fd0000000010a */
[----:B------:R-:W-:-:S08]  /*1be0*/  DFMA R12, R12, R12, R12 ;  /* 0x0000000c0c0c722b */ /* 0x000fd0000000000c */
[----:B------:R-:W-:Y:S01]  /*1bf0*/  DFMA R8, R10, R12, R10 ;  /* 0x0000000c0a08722b */ /* 0x000fe2000000000a */
[----:B------:R-:W-:Y:S10]  /*1c00*/  BRA `(.L_x_22) ;  /* 0x0000000000307947 */ /* 0x000ff40003800000 */
.L_x_23:
[----:B------:R-:W-:Y:S01]  /*1c10*/  DMUL R10, R14, 8.11296384146066816958e+31 ;  /* 0x469000000e0a7828 */ /* 0x000fe20000000000 */
[----:B------:R-:W-:-:S05]  /*1c20*/  IMAD.MOV.U32 R8, RZ, RZ, R3 ;  /* 0x000000ffff087224 */ /* 0x000fca00078e0003 */
[----:B------:R-:W0:Y:S02]  /*1c30*/  MUFU.RCP64H R9, R11 ;  /* 0x0000000b00097308 */ /* 0x000e240000001800 */
[----:B0-----:R-:W-:-:S08]  /*1c40*/  DFMA R12, -R10, R8, 1 ;  /* 0x3ff000000a0c742b */ /* 0x001fd00000000108 */
[----:B------:R-:W-:-:S08]  /*1c50*/  DFMA R12, R12, R12, R12 ;  /* 0x0000000c0c0c722b */ /* 0x000fd0000000000c */
[----:B------:R-:W-:-:S08]  /*1c60*/  DFMA R12, R8, R12, R8 ;  /* 0x0000000c080c722b */ /* 0x000fd00000000008 */
[----:B------:R-:W-:-:S08]  /*1c70*/  DFMA R8, -R10, R12, 1 ;  /* 0x3ff000000a08742b */ /* 0x000fd0000000010c */
[----:B------:R-:W-:-:S08]  /*1c80*/  DFMA R8, R12, R8, R12 ;  /* 0x000000080c08722b */ /* 0x000fd0000000000c */
[----:B------:R-:W-:Y:S01]  /*1c90*/  DMUL R8, R8, 8.11296384146066816958e+31 ;  /* 0x4690000008087828 */ /* 0x000fe20000000000 */
[----:B------:R-:W-:Y:S10]  /*1ca0*/  BRA `(.L_x_22) ;  /* 0x0000000000087947 */ /* 0x000ff40003800000 */
.L_x_21:
[----:B------:R-:W-:Y:S01]  /*1cb0*/  LOP3.LUT R9, R15, 0x80000, RZ, 0xfc, !PT ;  /* 0x000800000f097812 */ /* 0x000fe200078efcff */
[----:B------:R-:W-:-:S07]  /*1cc0*/  IMAD.MOV.U32 R8, RZ, RZ, R14 ;  /* 0x000000ffff087224 */ /* 0x000fce00078e000e */
.L_x_22:
[----:B------:R-:W-:Y:S02]  /*1cd0*/  IMAD.MOV.U32 R3, RZ, RZ, R8 ;  /* 0x000000ffff037224 */ /* 0x000fe400078e0008 */
[----:B------:R-:W-:Y:S02]  /*1ce0*/  IMAD.MOV.U32 R10, RZ, RZ, R9 ;  /* 0x000000ffff0a7224 */ /* 0x000fe400078e0009 */
[----:B------:R-:W-:Y:S02]  /*1cf0*/  IMAD.MOV.U32 R8, RZ, RZ, R4 ;  /* 0x000000ffff087224 */ /* 0x000fe400078e0004 */
[----:B------:R-:W-:-:S04]  /*1d00*/  IMAD.MOV.U32 R9, RZ, RZ, 0x0 ;  /* 0x00000000ff097424 */ /* 0x000fc800078e00ff */
[----:B------:R-:W-:Y:S05]  /*1d10*/  RET.REL.NODEC R8 `(_Z6kernelPdS_S_S_llii) ;  /* 0xffffffe008b87950 */ /* 0x000fea0003c3ffff */
        .weak           $__internal_1_$__cuda_sm20_div_rn_f64_full
        .type           $__internal_1_$__cuda_sm20_div_rn_f64_full,@function
        .size           $__internal_1_$__cuda_sm20_div_rn_f64_full,($_Z6kernelPdS_S_S_llii$__internal_accurate_pow - $__internal_1_$__cuda_sm20_div_rn_f64_full)
$__internal_1_$__cuda_sm20_div_rn_f64_full:
[C---:B------:R-:W-:Y:S01]  /*1d20*/  FSETP.GEU.AND P0, PT, |R25|.reuse, 1.469367938527859385e-39, PT ;  /* 0x001000001900780b */ /* 0x040fe20003f0e200 */
[----:B------:R-:W-:Y:S01]  /*1d30*/  IMAD.MOV.U32 R12, RZ, RZ, 0x1 ;  /* 0x00000001ff0c7424 */ /* 0x000fe200078e00ff */
[----:B------:R-:W-:Y:S01]  /*1d40*/  LOP3.LUT R6, R25, 0x800fffff, RZ, 0xc0, !PT ;  /* 0x800fffff19067812 */ /* 0x000fe200078ec0ff */
[----:B------:R-:W-:Y:S01]  /*1d50*/  BSSY.RECONVERGENT B1, `(.L_x_24) ;  /* 0x0000054000017945 */ /* 0x000fe20003800200 */
[C---:B------:R-:W-:Y:S02]  /*1d60*/  FSETP.GEU.AND P2, PT, |R9|.reuse, 1.469367938527859385e-39, PT ;  /* 0x001000000900780b */ /* 0x040fe40003f4e200 */
[----:B------:R-:W-:Y:S01]  /*1d70*/  LOP3.LUT R7, R6, 0x3ff00000, RZ, 0xfc, !PT ;  /* 0x3ff0000006077812 */ /* 0x000fe200078efcff */
[----:B------:R-:W-:Y:S01]  /*1d80*/  IMAD.MOV.U32 R6, RZ, RZ, R24 ;  /* 0x000000ffff067224 */ /* 0x000fe200078e0018 */
[----:B------:R-:W-:Y:S02]  /*1d90*/  LOP3.LUT R3, R9, 0x7ff00000, RZ, 0xc0, !PT ;  /* 0x7ff0000009037812 */ /* 0x000fe400078ec0ff */
[----:B------:R-:W-:-:S03]  /*1da0*/  LOP3.LUT R36, R25, 0x7ff00000, RZ, 0xc0, !PT ;  /* 0x7ff0000019247812 */ /* 0x000fc600078ec0ff */
[----:B------:R-:W-:Y:S01]  /*1db0*/  @!P0 DMUL R6, R24, 8.98846567431157953865e+307 ;  /* 0x7fe0000018068828 */ /* 0x000fe20000000000 */
[----:B------:R-:W-:-:S03]  /*1dc0*/  ISETP.GE.U32.AND P1, PT, R3, R36, PT ;  /* 0x000000240300720c */ /* 0x000fc60003f26070 */
[----:B------:R-:W-:Y:S01]  /*1dd0*/  @!P2 LOP3.LUT R4, R25, 0x7ff00000, RZ, 0xc0, !PT ;  /* 0x7ff000001904a812 */ /* 0x000fe200078ec0ff */
[----:B------:R-:W-:Y:S01]  /*1de0*/  @!P2 IMAD.MOV.U32 R20, RZ, RZ, RZ ;  /* 0x000000ffff14a224 */ /* 0x000fe200078e00ff */
[----:B------:R-:W0:Y:S02]  /*1df0*/  MUFU.RCP64H R13, R7 ;  /* 0x00000007000d7308 */ /* 0x000e240000001800 */
[----:B------:R-:W-:Y:S01]  /*1e00*/  @!P2 ISETP.GE.U32.AND P3, PT, R3, R4, PT ;  /* 0x000000040300a20c */ /* 0x000fe20003f66070 */
[----:B------:R-:W-:Y:S01]  /*1e10*/  IMAD.MOV.U32 R4, RZ, RZ, 0x1ca00000 ;  /* 0x1ca00000ff047424 */ /* 0x000fe200078e00ff */
[----:B------:R-:W-:-:S04]  /*1e20*/  @!P0 LOP3.LUT R36, R7, 0x7ff00000, RZ, 0xc0, !PT ;  /* 0x7ff0000007248812 */ /* 0x000fc800078ec0ff */
[----:B------:R-:W-:-:S04]  /*1e30*/  @!P2 SEL R5, R4, 0x63400000, !P3 ;  /* 0x634000000405a807 */ /* 0x000fc80005800000 */
[----:B------:R-:W-:-:S04]  /*1e40*/  @!P2 LOP3.LUT R5, R5, 0x80000000, R9, 0xf8, !PT ;  /* 0x800000000505a812 */ /* 0x000fc800078ef809 */
[----:B------:R-:W-:Y:S01]  /*1e50*/  @!P2 LOP3.LUT R21, R5, 0x100000, RZ, 0xfc, !PT ;  /* 0x001000000515a812 */ /* 0x000fe200078efcff */
[----:B0-----:R-:W-:-:S08]  /*1e60*/  DFMA R10, R12, -R6, 1 ;  /* 0x3ff000000c0a742b */ /* 0x001fd00000000806 */
[----:B------:R-:W-:-:S08]  /*1e70*/  DFMA R10, R10, R10, R10 ;  /* 0x0000000a0a0a722b */ /* 0x000fd0000000000a */
[----:B------:R-:W-:Y:S01]  /*1e80*/  DFMA R12, R12, R10, R12 ;  /* 0x0000000a0c0c722b */ /* 0x000fe2000000000c */
[----:B------:R-:W-:Y:S01]  /*1e90*/  SEL R11, R4, 0x63400000, !P1 ;  /* 0x63400000040b7807 */ /* 0x000fe20004800000 */
[----:B------:R-:W-:-:S03]  /*1ea0*/  IMAD.MOV.U32 R10, RZ, RZ, R8 ;  /* 0x000000ffff0a7224 */ /* 0x000fc600078e0008 */
[----:B------:R-:W-:-:S03]  /*1eb0*/  LOP3.LUT R11, R11, 0x800fffff, R9, 0xf8, !PT ;  /* 0x800fffff0b0b7812 */ /* 0x000fc600078ef809 */
[----:B------:R-:W-:-:S03]  /*1ec0*/  DFMA R14, R12, -R6, 1 ;  /* 0x3ff000000c0e742b */ /* 0x000fc60000000806 */
[----:B------:R-:W-:-:S05]  /*1ed0*/  @!P2 DFMA R10, R10, 2, -R20 ;  /* 0x400000000a0aa82b */ /* 0x000fca0000000814 */
[----:B------:R-:W-:-:S08]  /*1ee0*/  DFMA R12, R12, R14, R12 ;  /* 0x0000000e0c0c722b */ /* 0x000fd0000000000c */
[----:B------:R-:W-:-:S08]  /*1ef0*/  DMUL R14, R12, R10 ;  /* 0x0000000a0c0e7228 */ /* 0x000fd00000000000 */
[----:B------:R-:W-:-:S08]  /*1f00*/  DFMA R20, R14, -R6, R10 ;  /* 0x800000060e14722b */ /* 0x000fd0000000000a */
[----:B------:R-:W-:Y:S01]  /*1f10*/  DFMA R20, R12, R20, R14 ;  /* 0x000000140c14722b */ /* 0x000fe2000000000e */
[----:B------:R-:W-:Y:S01]  /*1f20*/  IMAD.MOV.U32 R13, RZ, RZ, R3 ;  /* 0x000000ffff0d7224 */ /* 0x000fe200078e0003 */
[----:B------:R-:W-:Y:S01]  /*1f30*/  @!P2 LOP3.LUT R13, R11, 0x7ff00000, RZ, 0xc0, !PT ;  /* 0x7ff000000b0da812 */ /* 0x000fe200078ec0ff */
[----:B------:R-:W-:-:S04]  /*1f40*/  VIADD R12, R36, 0xffffffff ;  /* 0xffffffff240c7836 */ /* 0x000fc80000000000 */
[----:B------:R-:W-:-:S05]  /*1f50*/  VIADD R5, R13, 0xffffffff ;  /* 0xffffffff0d057836 */ /* 0x000fca0000000000 */
[----:B------:R-:W-:-:S04]  /*1f60*/  ISETP.GT.U32.AND P0, PT, R5, 0x7feffffe, PT ;  /* 0x7feffffe0500780c */ /* 0x000fc80003f04070 */
[----:B------:R-:W-:-:S13]  /*1f70*/  ISETP.GT.U32.OR P0, PT, R12, 0x7feffffe, P0 ;  /* 0x7feffffe0c00780c */ /* 0x000fda0000704470 */
[----:B------:R-:W-:Y:S05]  /*1f80*/  @P0 BRA `(.L_x_25) ;  /* 0x00000000006c0947 */ /* 0x000fea0003800000 */
[----:B------:R-:W-:-:S04]  /*1f90*/  LOP3.LUT R8, R25, 0x7ff00000, RZ, 0xc0, !PT ;  /* 0x7ff0000019087812 */ /* 0x000fc800078ec0ff */
[CC--:B------:R-:W-:Y:S02]  /*1fa0*/  VIADDMNMX R5, R3.reuse, -R8.reuse, 0xb9600000, !PT ;  /* 0xb960000003057446 */ /* 0x0c0fe40007800908 */
[----:B------:R-:W-:Y:S01]  /*1fb0*/  ISETP.GE.U32.AND P0, PT, R3, R8, PT ;  /* 0x000000080300720c */ /* 0x000fe20003f06070 */
[----:B------:R-:W-:Y:S01]  /*1fc0*/  IMAD.MOV.U32 R8, RZ, RZ, RZ ;  /* 0x000000ffff087224 */ /* 0x000fe200078e00ff */
[----:B------:R-:W-:Y:S02]  /*1fd0*/  VIMNMX R3, PT, PT, R5, 0x46a00000, PT ;  /* 0x46a0000005037848 */ /* 0x000fe40003fe0100 */
[----:B------:R-:W-:-:S05]  /*1fe0*/  SEL R4, R4, 0x63400000, !P0 ;  /* 0x6340000004047807 */ /* 0x000fca0004000000 */
[----:B------:R-:W-:-:S04]  /*1ff0*/  IMAD.IADD R3, R3, 0x1, -R4 ;  /* 0x0000000103037824 */ /* 0x000fc800078e0a04 */
[----:B------:R-:W-:-:S06]  /*2000*/  VIADD R9, R3, 0x7fe00000 ;  /* 0x7fe0000003097836 */ /* 0x000fcc0000000000 */
[----:B------:R-:W-:-:S10]  /*2010*/  DMUL R4, R20, R8 ;  /* 0x0000000814047228 */ /* 0x000fd40000000000 */
[----:B------:R-:W-:-:S13]  /*2020*/  FSETP.GTU.AND P0, PT, |R5|, 1.469367938527859385e-39, PT ;  /* 0x001000000500780b */ /* 0x000fda0003f0c200 */
[----:B------:R-:W-:Y:S05]  /*2030*/  @P0 BRA `(.L_x_26) ;  /* 0x0000000000940947 */ /* 0x000fea0003800000 */
[----:B------:R-:W-:Y:S01]  /*2040*/  DFMA R6, R20, -R6, R10 ;  /* 0x800000061406722b */ /* 0x000fe2000000000a */
[----:B------:R-:W-:-:S09]  /*2050*/  IMAD.MOV.U32 R8, RZ, RZ, RZ ;  /* 0x000000ffff087224 */ /* 0x000fd200078e00ff */
[C---:B------:R-:W-:Y:S02]  /*2060*/  FSETP.NEU.AND P0, PT, R7.reuse, RZ, PT ;  /* 0x000000ff0700720b */ /* 0x040fe40003f0d000 */
[----:B------:R-:W-:-:S04]  /*2070*/  LOP3.LUT R11, R7, 0x80000000, R25, 0x48, !PT ;  /* 0x80000000070b7812 */ /* 0x000fc800078e4819 */
[----:B------:R-:W-:-:S07]  /*2080*/  LOP3.LUT R9, R11, R9, RZ, 0xfc, !PT ;  /* 0x000000090b097212 */ /* 0x000fce00078efcff */
[----:B------:R-:W-:Y:S05]  /*2090*/  @!P0 BRA `(.L_x_26) ;  /* 0x00000000007c8947 */ /* 0x000fea0003800000 */
[----:B------:R-:W-:Y:S01]  /*20a0*/  IMAD.MOV R7, RZ, RZ, -R3 ;  /* 0x000000ffff077224 */ /* 0x000fe200078e0a03 */
[----:B------:R-:W-:Y:S01]  /*20b0*/  DMUL.RP R8, R20, R8 ;  /* 0x0000000814087228 */ /* 0x000fe20000008000 */
[----:B------:R-:W-:Y:S01]  /*20c0*/  IMAD.MOV.U32 R6, RZ, RZ, RZ ;  /* 0x000000ffff067224 */ /* 0x000fe200078e00ff */
[----:B------:R-:W-:-:S05]  /*20d0*/  IADD3 R3, PT, PT, -R3, -0x43300000, RZ ;  /* 0xbcd0000003037810 */ /* 0x000fca0007ffe1ff */
[----:B------:R-:W-:-:S03]  /*20e0*/  DFMA R6, R4, -R6, R20 ;  /* 0x800000060406722b */ /* 0x000fc60000000014 */
[----:B------:R-:W-:-:S07]  /*20f0*/  LOP3.LUT R11, R9, R11, RZ, 0x3c, !PT ;  /* 0x0000000b090b7212 */ /* 0x000fce00078e3cff */
[----:B------:R-:W-:-:S04]  /*2100*/  FSETP.NEU.AND P0, PT, |R7|, R3, PT ;  /* 0x000000030700720b */ /* 0x000fc80003f0d200 */
[----:B------:R-:W-:Y:S02]  /*2110*/  FSEL R4, R8, R4, !P0 ;  /* 0x0000000408047208 */ /* 0x000fe40004000000 */
[----:B------:R-:W-:Y:S01]  /*2120*/  FSEL R5, R11, R5, !P0 ;  /* 0x000000050b057208 */ /* 0x000fe20004000000 */
[----:B------:R-:W-:Y:S06]  /*2130*/  BRA `(.L_x_26) ;  /* 0x0000000000547947 */ /* 0x000fec0003800000 */
.L_x_25:
[----:B------:R-:W-:-:S14]  /*2140*/  DSETP.NAN.AND P0, PT, R8, R8, PT ;  /* 0x000000080800722a */ /* 0x000fdc0003f08000 */
[----:B------:R-:W-:Y:S05]  /*2150*/  @P0 BRA `(.L_x_27) ;  /* 0x0000000000440947 */ /* 0x000fea0003800000 */
[----:B------:R-:W-:-:S14]  /*2160*/  DSETP.NAN.AND P0, PT, R24, R24, PT ;  /* 0x000000181800722a */ /* 0x000fdc0003f08000 */
[----:B------:R-:W-:Y:S05]  /*2170*/  @P0 BRA `(.L_x_28) ;  /* 0x0000000000300947 */ /* 0x000fea0003800000 */
[----:B------:R-:W-:Y:S01]  /*2180*/  ISETP.NE.AND P0, PT, R13, R36, PT ;  /* 0x000000240d00720c */ /* 0x000fe20003f05270 */
[----:B------:R-:W-:Y:S01]  /*2190*/  IMAD.MOV.U32 R5, RZ, RZ, -0x80000 ;  /* 0xfff80000ff057424 */ /* 0x000fe200078e00ff */
[----:B------:R-:W-:-:S11]  /*21a0*/  MOV R4, 0x0 ;  /* 0x0000000000047802 */ /* 0x000fd60000000f00 */
[----:B------:R-:W-:Y:S05]  /*21b0*/  @!P0 BRA `(.L_x_26) ;  /* 0x0000000000348947 */ /* 0x000fea0003800000 */
[----:B------:R-:W-:Y:S02]  /*21c0*/  ISETP.NE.AND P0, PT, R13, 0x7ff00000, PT ;  /* 0x7ff000000d00780c */ /* 0x000fe40003f05270 */
[----:B------:R-:W-:Y:S02]  /*21d0*/  LOP3.LUT R5, R9, 0x80000000, R25, 0x48, !PT ;  /* 0x8000000009057812 */ /* 0x000fe400078e4819 */
[----:B------:R-:W-:-:S13]  /*21e0*/  ISETP.EQ.OR P0, PT, R36, RZ, !P0 ;  /* 0x000000ff2400720c */ /* 0x000fda0004702670 */
[----:B------:R-:W-:Y:S01]  /*21f0*/  @P0 LOP3.LUT R3, R5, 0x7ff00000, RZ, 0xfc, !PT ;  /* 0x7ff0000005030812 */ /* 0x000fe200078efcff */
[----:B------:R-:W-:Y:S02]  /*2200*/  @!P0 IMAD.MOV.U32 R4, RZ, RZ, RZ ;  /* 0x000000ffff048224 */ /* 0x000fe400078e00ff */
[----:B------:R-:W-:Y:S02]  /*2210*/  @P0 IMAD.MOV.U32 R4, RZ, RZ, RZ ;  /* 0x000000ffff040224 */ /* 0x000fe400078e00ff */
[----:B------:R-:W-:Y:S01]  /*2220*/  @P0 IMAD.MOV.U32 R5, RZ, RZ, R3 ;  /* 0x000000ffff050224 */ /* 0x000fe200078e0003 */
[----:B------:R-:W-:Y:S06]  /*2230*/  BRA `(.L_x_26) ;  /* 0x0000000000147947 */ /* 0x000fec0003800000 */
.L_x_28:
[----:B------:R-:W-:Y:S01]  /*2240*/  LOP3.LUT R5, R25, 0x80000, RZ, 0xfc, !PT ;  /* 0x0008000019057812 */ /* 0x000fe200078efcff */
[----:B------:R-:W-:Y:S01]  /*2250*/  IMAD.MOV.U32 R4, RZ, RZ, R24 ;  /* 0x000000ffff047224 */ /* 0x000fe200078e0018 */
[----:B------:R-:W-:Y:S06]  /*2260*/  BRA `(.L_x_26) ;  /* 0x0000000000087947 */ /* 0x000fec0003800000 */
.L_x_27:
[----:B------:R-:W-:Y:S01]  /*2270*/  LOP3.LUT R5, R9, 0x80000, RZ, 0xfc, !PT ;  /* 0x0008000009057812 */ /* 0x000fe200078efcff */
[----:B------:R-:W-:-:S07]  /*2280*/  IMAD.MOV.U32 R4, RZ, RZ, R8 ;  /* 0x000000ffff047224 */ /* 0x000fce00078e0008 */
.L_x_26:
[----:B------:R-:W-:Y:S05]  /*2290*/  BSYNC.RECONVERGENT B1 ;  /* 0x0000000000017941 */ /* 0x000fea0003800200 */
.L_x_24:
[----:B------:R-:W-:Y:S02]  /*22a0*/  IMAD.MOV.U32 R3, RZ, RZ, R4 ;  /* 0x000000ffff037224 */ /* 0x000fe400078e0004 */
[----:B------:R-:W-:Y:S02]  /*22b0*/  IMAD.MOV.U32 R6, RZ, RZ, R5 ;  /* 0x000000ffff067224 */ /* 0x000fe400078e0005 */
[----:B------:R-:W-:Y:S02]  /*22c0*/  IMAD.MOV.U32 R4, RZ, RZ, R0 ;  /* 0x000000ffff047224 */ /* 0x000fe400078e0000 */
[----:B------:R-:W-:-:S04]  /*22d0*/  IMAD.MOV.U32 R5, RZ, RZ, 0x0 ;  /* 0x00000000ff057424 */ /* 0x000fc800078e00ff */
[----:B------:R-:W-:Y:S05]  /*22e0*/  RET.REL.NODEC R4 `(_Z6kernelPdS_S_S_llii) ;  /* 0xffffffdc04447950 */ /* 0x000fea0003c3ffff */
        .type           $_Z6kernelPdS_S_S_llii$__internal_accurate_pow,@function
        .size           $_Z6kernelPdS_S_S_llii$__internal_accurate_pow,(.L_x_33 - $_Z6kernelPdS_S_S_llii$__internal_accurate_pow)
$_Z6kernelPdS_S_S_llii$__internal_accurate_pow:
[----:B------:R-:W-:Y:S01]  /*22f0*/  ISETP.GT.U32.AND P6, PT, R13, 0xfffff, PT ;  /* 0x000fffff0d00780c */ /* 0x000fe20003fc4070 */
[----:B------:R-:W-:Y:S01]  /*2300*/  UMOV UR4, 0x7d2cafe2 ;  /* 0x7d2cafe200047882 */ /* 0x000fe20000000000 */
[----:B------:R-:W-:Y:S01]  /*2310*/  SHF.R.U32.HI R14, RZ, 0x14, R13 ;  /* 0x00000014ff0e7819 */ /* 0x000fe2000001160d */
[----:B------:R-:W-:Y:S01]  /*2320*/  UMOV UR5, 0x3eb0f5ff ;  /* 0x3eb0f5ff00057882 */ /* 0x000fe20000000000 */
[----:B------:R-:W-:Y:S01]  /*2330*/  UMOV UR6, 0x3b39803f ;  /* 0x3b39803f00067882 */ /* 0x000fe20000000000 */
[----:B------:R-:W-:-:S08]  /*2340*/  UMOV UR7, 0x3c7abc9e ;  /* 0x3c7abc9e00077882 */ /* 0x000fd00000000000 */
[----:B------:R-:W-:-:S10]  /*2350*/  @!P6 DMUL R10, R12, 1.80143985094819840000e+16 ;  /* 0x435000000c0ae828 */ /* 0x000fd40000000000 */
[----:B------:R-:W-:Y:S01]  /*2360*/  @!P6 IMAD.MOV.U32 R13, RZ, RZ, R11 ;  /* 0x000000ffff0de224 */ /* 0x000fe200078e000b */
[----:B------:R-:W-:Y:S01]  /*2370*/  @!P6 LEA.HI R14, R11, 0xffffffca, RZ, 0xc ;  /* 0xffffffca0b0ee811 */ /* 0x000fe200078f60ff */
[----:B------:R-:W-:Y:S02]  /*2380*/  @!P6 IMAD.MOV.U32 R12, RZ, RZ, R10 ;  /* 0x000000ffff0ce224 */ /* 0x000fe400078e000a */
[----:B------:R-:W-:Y:S01]  /*2390*/  IMAD.MOV.U32 R10, RZ, RZ, RZ ;  /* 0x000000ffff0a7224 */ /* 0x000fe200078e00ff */
[----:B------:R-:W-:Y:S01]  /*23a0*/  LOP3.LUT R13, R13, 0x800fffff, RZ, 0xc0, !PT ;  /* 0x800fffff0d0d7812 */ /* 0x000fe200078ec0ff */
[----:B------:R-:W-:Y:S02]  /*23b0*/  IMAD.MOV.U32 R26, RZ, RZ, R12 ;  /* 0x000000ffff1a7224 */ /* 0x000fe400078e000c */
[----:B------:R-:W-:Y:S01]  /*23c0*/  VIADD R43, R14, 0xfffffc01 ;  /* 0xfffffc010e2b7836 */ /* 0x000fe20000000000 */
[----:B------:R-:W-:Y:S01]  /*23d0*/  LOP3.LUT R27, R13, 0x3ff00000, RZ, 0xfc, !PT ;  /* 0x3ff000000d1b7812 */ /* 0x000fe200078efcff */
[----:B------:R-:W-:-:S02]  /*23e0*/  IMAD.MOV.U32 R12, RZ, RZ, 0x41ad3b5a ;  /* 0x41ad3b5aff0c7424 */ /* 0x000fc400078e00ff */
[----:B------:R-:W-:Y:S01]  /*23f0*/  IMAD.MOV.U32 R13, RZ, RZ, 0x3ed0f5d2 ;  /* 0x3ed0f5d2ff0d7424 */ /* 0x000fe200078e00ff */
[----:B------:R-:W-:-:S13]  /*2400*/  ISETP.GE.U32.AND P6, PT, R27, 0x3ff6a09f, PT ;  /* 0x3ff6a09f1b00780c */ /* 0x000fda0003fc6070 */
[----:B------:R-:W-:Y:S02]  /*2410*/  @P6 VIADD R11, R27, 0xfff00000 ;  /* 0xfff000001b0b6836 */ /* 0x000fe40000000000 */
[----:B------:R-:W-:Y:S02]  /*2420*/  @P6 VIADD R43, R14, 0xfffffc02 ;  /* 0xfffffc020e2b6836 */ /* 0x000fe40000000000 */
[----:B------:R-:W-:-:S06]  /*2430*/  @P6 IMAD.MOV.U32 R27, RZ, RZ, R11 ;  /* 0x000000ffff1b6224 */ /* 0x000fcc00078e000b */
[C---:B------:R-:W-:Y:S02]  /*2440*/  DADD R14, R26.reuse, 1 ;  /* 0x3ff000001a0e7429 */ /* 0x040fe40000000000 */
[----:B------:R-:W-:-:S04]  /*2450*/  DADD R26, R26, -1 ;  /* 0xbff000001a1a7429 */ /* 0x000fc80000000000 */
[----:B------:R-:W0:Y:S02]  /*2460*/  MUFU.RCP64H R11, R15 ;  /* 0x0000000f000b7308 */ /* 0x000e240000001800 */
[----:B0-----:R-:W-:-:S08]  /*2470*/  DFMA R20, -R14, R10, 1 ;  /* 0x3ff000000e14742b */ /* 0x001fd0000000010a */
[----:B------:R-:W-:-:S08]  /*2480*/  DFMA R20, R20, R20, R20 ;  /* 0x000000141414722b */ /* 0x000fd00000000014 */
[----:B------:R-:W-:-:S08]  /*2490*/  DFMA R20, R10, R20, R10 ;  /* 0x000000140a14722b */ /* 0x000fd0000000000a */
[----:B------:R-:W-:-:S08]  /*24a0*/  DMUL R10, R26, R20 ;  /* 0x000000141a0a7228 */ /* 0x000fd00000000000 */
[----:B------:R-:W-:-:S08]  /*24b0*/  DFMA R10, R26, R20, R10 ;  /* 0x000000141a0a722b */ /* 0x000fd0000000000a */
[-C--:B------:R-:W-:Y:S02]  /*24c0*/  DMUL R24, R10, R10.reuse ;  /* 0x0000000a0a187228 */ /* 0x080fe40000000000 */
[----:B------:R-:W-:Y:S02]  /*24d0*/  DADD R18, R26, -R10 ;  /* 0x000000001a127229 */ /* 0x000fe4000000080a */
[----:B------:R-:W-:-:S04]  /*24e0*/  DMUL R14, R10, R10 ;  /* 0x0000000a0a0e7228 */ /* 0x000fc80000000000 */
[----:B------:R-:W-:Y:S01]  /*24f0*/  DFMA R12, R24, UR4, R12 ;  /* 0x00000004180c7c2b */ /* 0x000fe2000800000c */
[----:B------:R-:W-:Y:S01]  /*2500*/  UMOV UR4, 0x75488a3f ;  /* 0x75488a3f00047882 */ /* 0x000fe20000000000 */
[----:B------:R-:W-:Y:S01]  /*2510*/  UMOV UR5, 0x3ef3b20a ;  /* 0x3ef3b20a00057882 */ /* 0x000fe20000000000 */
[----:B------:R-:W-:-:S05]  /*2520*/  DADD R18, R18, R18 ;  /* 0x0000000012127229 */ /* 0x000fca0000000012 */
[----:B------:R-:W-:Y:S01]  /*2530*/  DFMA R22, R24, R12, UR4 ;  /* 0x0000000418167e2b */ /* 0x000fe2000800000c */
[----:B------:R-:W-:Y:S01]  /*2540*/  UMOV UR4, 0xe4faecd5 ;  /* 0xe4faecd500047882 */ /* 0x000fe20000000000 */
[----:B------:R-:W-:Y:S01]  /*2550*/  UMOV UR5, 0x3f1745cd ;  /* 0x3f1745cd00057882 */ /* 0x000fe20000000000 */
[----:B------:R-:W-:-:S05]  /*2560*/  DFMA R18, R26, -R10, R18 ;  /* 0x8000000a1a12722b */ /* 0x000fca0000000012 */
[----:B------:R-:W-:Y:S01]  /*2570*/  DFMA R22, R24, R22, UR4 ;  /* 0x0000000418167e2b */ /* 0x000fe20008000016 */
[----:B------:R-:W-:Y:S01]  /*2580*/  UMOV UR4, 0x258a578b ;  /* 0x258a578b00047882 */ /* 0x000fe20000000000 */
[----:B------:R-:W-:Y:S01]  /*2590*/  UMOV UR5, 0x3f3c71c7 ;  /* 0x3f3c71c700057882 */ /* 0x000fe20000000000 */
[----:B------:R-:W-:-:S05]  /*25a0*/  DMUL R18, R20, R18 ;  /* 0x0000001214127228 */ /* 0x000fca0000000000 */
[----:B------:R-:W-:Y:S01]  /*25b0*/  DFMA R22, R24, R22, UR4 ;  /* 0x0000000418167e2b */ /* 0x000fe20008000016 */
[----:B------:R-:W-:Y:S01]  /*25c0*/  UMOV UR4, 0x9242b910 ;  /* 0x9242b91000047882 */ /* 0x000fe20000000000 */
[----:B------:R-:W-:-:S03]  /*25d0*/  UMOV UR5, 0x3f624924 ;  /* 0x3f62492400057882 */ /* 0x000fc60000000000 */
[----:B------:R-:W-:Y:S02]  /*25e0*/  VIADD R27, R19, 0x100000 ;  /* 0x00100000131b7836 */ /* 0x000fe40000000000 */
[----:B------:R-:W-:Y:S01]  /*25f0*/  IMAD.MOV.U32 R26, RZ, RZ, R18 ;  /* 0x000000ffff1a7224 */ /* 0x000fe200078e0012 */
[----:B------:R-:W-:Y:S01]  /*2600*/  DFMA R22, R24, R22, UR4 ;  /* 0x0000000418167e2b */ /* 0x000fe20008000016 */
[----:B------:R-:W-:Y:S01]  /*2610*/  UMOV UR4, 0x99999dfb ;  /* 0x99999dfb00047882 */ /* 0x000fe20000000000 */
[----:B------:R-:W-:-:S06]  /*2620*/  UMOV UR5, 0x3f899999 ;  /* 0x3f89999900057882 */ /* 0x000fcc0000000000 */
[----:B------:R-:W-:Y:S01]  /*2630*/  DFMA R22, R24, R22, UR4 ;  /* 0x0000000418167e2b */ /* 0x000fe20008000016 */
[----:B------:R-:W-:Y:S01]  /*2640*/  UMOV UR4, 0x55555555 ;  /* 0x5555555500047882 */ /* 0x000fe20000000000 */
[----:B------:R-:W-:-:S06]  /*2650*/  UMOV UR5, 0x3fb55555 ;  /* 0x3fb5555500057882 */ /* 0x000fcc0000000000 */
[----:B------:R-:W-:-:S08]  /*2660*/  DFMA R12, R24, R22, UR4 ;  /* 0x00000004180c7e2b */ /* 0x000fd00008000016 */
[----:B------:R-:W-:Y:S01]  /*2670*/  DADD R16, -R12, UR4 ;  /* 0x000000040c107e29 */ /* 0x000fe20008000100 */
[----:B------:R-:W-:Y:S01]  /*2680*/  UMOV UR4, 0xb9e7b0 ;  /* 0x00b9e7b000047882 */ /* 0x000fe20000000000 */
[----:B------:R-:W-:-:S06]  /*2690*/  UMOV UR5, 0x3c46a4cb ;  /* 0x3c46a4cb00057882 */ /* 0x000fcc0000000000 */
[----:B------:R-:W-:Y:S02]  /*26a0*/  DFMA R22, R24, R22, R16 ;  /* 0x000000161816722b */ /* 0x000fe40000000010 */
[C---:B------:R-:W-:Y:S02]  /*26b0*/  DMUL R16, R10.reuse, R14 ;  /* 0x0000000e0a107228 */ /* 0x040fe40000000000 */
[----:B------:R-:W-:-:S04]  /*26c0*/  DFMA R24, R10, R10, -R14 ;  /* 0x0000000a0a18722b */ /* 0x000fc8000000080e */
[----:B------:R-:W-:Y:S01]  /*26d0*/  DADD R20, R22, -UR4 ;  /* 0x8000000416147e29 */ /* 0x000fe20008000000 */
[----:B------:R-:W-:Y:S01]  /*26e0*/  UMOV UR4, 0x80000000 ;  /* 0x8000000000047882 */ /* 0x000fe20000000000 */
[C---:B------:R-:W-:Y:S01]  /*26f0*/  DFMA R22, R10.reuse, R14, -R16 ;  /* 0x0000000e0a16722b */ /* 0x040fe20000000810 */
[----:B------:R-:W-:Y:S01]  /*2700*/  UMOV UR5, 0x43300000 ;  /* 0x4330000000057882 */ /* 0x000fe20000000000 */
[----:B------:R-:W-:-:S04]  /*2710*/  DFMA R24, R10, R26, R24 ;  /* 0x0000001a0a18722b */ /* 0x000fc80000000018 */
[----:B------:R-:W-:Y:S02]  /*2720*/  DADD R36, R12, R20 ;  /* 0x000000000c247229 */ /* 0x000fe40000000014 */
[----:B------:R-:W-:-:S06]  /*2730*/  DFMA R22, R18, R14, R22 ;  /* 0x0000000e1216722b */ /* 0x000fcc0000000016 */
[----:B------:R-:W-:Y:S02]  /*2740*/  DMUL R14, R36, R16 ;  /* 0x00000010240e7228 */ /* 0x000fe40000000000 */
[----:B------:R-:W-:Y:S02]  /*2750*/  DFMA R22, R10, R24, R22 ;  /* 0x000000180a16722b */ /* 0x000fe40000000016 */
[----:B------:R-:W-:-:S04]  /*2760*/  DADD R24, R12, -R36 ;  /* 0x000000000c187229 */ /* 0x000fc80000000824 */
[----:B------:R-:W-:-:S04]  /*2770*/  DFMA R12, R36, R16, -R14 ;  /* 0x00000010240c722b */ /* 0x000fc8000000080e */
[----:B------:R-:W-:-:S04]  /*2780*/  DADD R24, R20, R24 ;  /* 0x0000000014187229 */ /* 0x000fc80000000018 */
[----:B------:R-:W-:-:S08]  /*2790*/  DFMA R12, R36, R22, R12 ;  /* 0x00000016240c722b */ /* 0x000fd0000000000c */
[----:B------:R-:W-:-:S08]  /*27a0*/  DFMA R24, R24, R16, R12 ;  /* 0x000000101818722b */ /* 0x000fd0000000000c */
[----:B------:R-:W-:-:S08]  /*27b0*/  DADD R16, R14, R24 ;  /* 0x000000000e107229 */ /* 0x000fd00000000018 */
[--C-:B------:R-:W-:Y:S02]  /*27c0*/  DADD R12, R10, R16.reuse ;  /* 0x000000000a0c7229 */ /* 0x100fe40000000010 */
[----:B------:R-:W-:-:S06]  /*27d0*/  DADD R14, R14, -R16 ;  /* 0x000000000e0e7229 */ /* 0x000fcc0000000810 */
[----:B------:R-:W-:Y:S02]  /*27e0*/  DADD R10, R10, -R12 ;  /* 0x000000000a0a7229 */ /* 0x000fe4000000080c */
[----:B------:R-:W-:-:S06]  /*27f0*/  DADD R14, R24, R14 ;  /* 0x00000000180e7229 */ /* 0x000fcc000000000e */
[----:B------:R-:W-:-:S08]  /*2800*/  DADD R10, R16, R10 ;  /* 0x00000000100a7229 */ /* 0x000fd0000000000a */
[----:B------:R-:W-:Y:S01]  /*2810*/  DADD R10, R14, R10 ;  /* 0x000000000e0a7229 */ /* 0x000fe2000000000a */
[----:B------:R-:W-:Y:S01]  /*2820*/  LOP3.LUT R14, R43, 0x80000000, RZ, 0x3c, !PT ;  /* 0x800000002b0e7812 */ /* 0x000fe200078e3cff */
[----:B------:R-:W-:-:S06]  /*2830*/  IMAD.MOV.U32 R15, RZ, RZ, 0x43300000 ;  /* 0x43300000ff0f7424 */ /* 0x000fcc00078e00ff */
[----:B------:R-:W-:Y:S02]  /*2840*/  DADD R18, R18, R10 ;  /* 0x0000000012127229 */ /* 0x000fe4000000000a */
[----:B------:R-:W-:Y:S01]  /*2850*/  DADD R14, R14, -UR4 ;  /* 0x800000040e0e7e29 */ /* 0x000fe20008000000 */
[----:B------:R-:W-:Y:S01]  /*2860*/  UMOV UR4, 0xfefa39ef ;  /* 0xfefa39ef00047882 */ /* 0x000fe20000000000 */
[----:B------:R-:W-:-:S04]  /*2870*/  UMOV UR5, 0x3fe62e42 ;  /* 0x3fe62e4200057882 */ /* 0x000fc80000000000 */
[----:B------:R-:W-:-:S08]  /*2880*/  DADD R16, R12, R18 ;  /* 0x000000000c107229 */ /* 0x000fd00000000012 */
[--C-:B------:R-:W-:Y:S02]  /*2890*/  DFMA R10, R14, UR4, R16.reuse ;  /* 0x000000040e0a7c2b */ /* 0x100fe40008000010 */
[----:B------:R-:W-:-:S06]  /*28a0*/  DADD R20, R12, -R16 ;  /* 0x000000000c147229 */ /* 0x000fcc0000000810 */
[----:B------:R-:W-:Y:S02]  /*28b0*/  DFMA R12, R14, -UR4, R10 ;  /* 0x800000040e0c7c2b */ /* 0x000fe4000800000a */
[----:B------:R-:W-:-:S06]  /*28c0*/  DADD R20, R18, R20 ;  /* 0x0000000012147229 */ /* 0x000fcc0000000014 */
[----:B------:R-:W-:-:S08]  /*28d0*/  DADD R12, -R16, R12 ;  /* 0x00000000100c7229 */ /* 0x000fd0000000010c */
[----:B------:R-:W-:-:S08]  /*28e0*/  DADD R12, R20, -R12 ;  /* 0x00000000140c7229 */ /* 0x000fd0000000080c */
[----:B------:R-:W-:-:S08]  /*28f0*/  DFMA R14, R14, UR6, R12 ;  /* 0x000000060e0e7c2b */ /* 0x000fd0000800000c */
[----:B------:R-:W-:-:S08]  /*2900*/  DADD R12, R10, R14 ;  /* 0x000000000a0c7229 */ /* 0x000fd0000000000e */
[----:B------:R-:W-:Y:S02]  /*2910*/  DADD R10, R10, -R12 ;  /* 0x000000000a0a7229 */ /* 0x000fe4000000080c */
[----:B------:R-:W-:-:S06]  /*2920*/  DMUL R20, R12, 2 ;  /* 0x400000000c147828 */ /* 0x000fcc0000000000 */
[----:B------:R-:W-:Y:S02]  /*2930*/  DADD R10, R14, R10 ;  /* 0x000000000e0a7229 */ /* 0x000fe4000000000a */
[----:B------:R-:W-:Y:S01]  /*2940*/  DFMA R18, R12, 2, -R20 ;  /* 0x400000000c12782b */ /* 0x000fe20000000814 */
[----:B------:R-:W-:Y:S02]  /*2950*/  IMAD.MOV.U32 R12, RZ, RZ, 0x652b82fe ;  /* 0x652b82feff0c7424 */ /* 0x000fe400078e00ff */
[----:B------:R-:W-:-:S05]  /*2960*/  IMAD.MOV.U32 R13, RZ, RZ, 0x3ff71547 ;  /* 0x3ff71547ff0d7424 */ /* 0x000fca00078e00ff */
[----:B------:R-:W-:-:S08]  /*2970*/  DFMA R18, R10, 2, R18 ;  /* 0x400000000a12782b */ /* 0x000fd00000000012 */
[----:B------:R-:W-:-:S08]  /*2980*/  DADD R10, R20, R18 ;  /* 0x00000000140a7229 */ /* 0x000fd00000000012 */
[----:B------:R-:W-:Y:S02]  /*2990*/  DFMA R12, R10, R12, 6.75539944105574400000e+15 ;  /* 0x433800000a0c742b */ /* 0x000fe4000000000c */
[----:B------:R-:W-:Y:S01]  /*29a0*/  FSETP.GEU.AND P6, PT, |R11|, 4.1917929649353027344, PT ;  /* 0x4086232b0b00780b */ /* 0x000fe20003fce200 */
[----:B------:R-:W-:-:S05]  /*29b0*/  DADD R20, R20, -R10 ;  /* 0x0000000014147229 */ /* 0x000fca000000080a */
[----:B------:R-:W-:-:S03]  /*29c0*/  DADD R14, R12, -6.75539944105574400000e+15 ;  /* 0xc33800000c0e7429 */ /* 0x000fc60000000000 */
[----:B------:R-:W-:-:S05]  /*29d0*/  DADD R20, R18, R20 ;  /* 0x0000000012147229 */ /* 0x000fca0000000014 */
[----:B------:R-:W-:Y:S01]  /*29e0*/  DFMA R16, R14, -UR4, R10 ;  /* 0x800000040e107c2b */ /* 0x000fe2000800000a */
[----:B------:R-:W-:Y:S01]  /*29f0*/  UMOV UR4, 0x3b39803f ;  /* 0x3b39803f00047882 */ /* 0x000fe20000000000 */
[----:B------:R-:W-:-:S06]  /*2a00*/  UMOV UR5, 0x3c7abc9e ;  /* 0x3c7abc9e00057882 */ /* 0x000fcc0000000000 */
[----:B------:R-:W-:Y:S01]  /*2a10*/  DFMA R16, R14, -UR4, R16 ;  /* 0x800000040e107c2b */ /* 0x000fe20008000010 */
[----:B------:R-:W-:Y:S01]  /*2a20*/  UMOV UR4, 0x69ce2bdf ;  /* 0x69ce2bdf00047882 */ /* 0x000fe20000000000 */
[----:B------:R-:W-:Y:S01]  /*2a30*/  IMAD.MOV.U32 R14, RZ, RZ, -0x35dec16 ;  /* 0xfca213eaff0e7424 */ /* 0x000fe200078e00ff */
[----:B------:R-:W-:Y:S01]  /*2a40*/  UMOV UR5, 0x3e5ade15 ;  /* 0x3e5ade1500057882 */ /* 0x000fe20000000000 */
[----:B------:R-:W-:-:S06]  /*2a50*/  IMAD.MOV.U32 R15, RZ, RZ, 0x3e928af3 ;  /* 0x3e928af3ff0f7424 */ /* 0x000fcc00078e00ff */
[----:B------:R-:W-:Y:S01]  /*2a60*/  DFMA R14, R16, UR4, R14 ;  /* 0x00000004100e7c2b */ /* 0x000fe2000800000e */
[----:B------:R-:W-:Y:S01]  /*2a70*/  UMOV UR4, 0x62401315 ;  /* 0x6240131500047882 */ /* 0x000fe20000000000 */
[----:B------:R-:W-:-:S06]  /*2a80*/  UMOV UR5, 0x3ec71dee ;  /* 0x3ec71dee00057882 */ /* 0x000fcc0000000000 */
[----:B------:R-:W-:Y:S01]  /*2a90*/  DFMA R14, R16, R14, UR4 ;  /* 0x00000004100e7e2b */ /* 0x000fe2000800000e */
        /* <DEDUP_REMOVED lines=20> */
[----:B------:R-:W-:-:S08]  /*2be0*/  DFMA R14, R16, R14, UR4 ;  /* 0x00000004100e7e2b */ /* 0x000fd0000800000e */
[----:B------:R-:W-:-:S08]  /*2bf0*/  DFMA R14, R16, R14, 1 ;  /* 0x3ff00000100e742b */ /* 0x000fd0000000000e */
[----:B------:R-:W-:-:S10]  /*2c00*/  DFMA R14, R16, R14, 1 ;  /* 0x3ff00000100e742b */ /* 0x000fd4000000000e */
[----:B------:R-:W-:Y:S02]  /*2c10*/  IMAD R17, R12, 0x100000, R15 ;  /* 0x001000000c117824 */ /* 0x000fe400078e020f */
[----:B------:R-:W-:Y:S01]  /*2c20*/  IMAD.MOV.U32 R16, RZ, RZ, R14 ;  /* 0x000000ffff107224 */ /* 0x000fe200078e000e */
[----:B------:R-:W-:Y:S06]  /*2c30*/  @!P6 BRA `(.L_x_29) ;  /* 0x000000000030e947 */ /* 0x000fec0003800000 */
[C---:B------:R-:W-:Y:S02]  /*2c40*/  DADD R16, R10.reuse, +INF ;  /* 0x7ff000000a107429 */ /* 0x040fe40000000000 */
[----:B------:R-:W-:-:S08]  /*2c50*/  DSETP.GEU.AND P6, PT, R10, RZ, PT ;  /* 0x000000ff0a00722a */ /* 0x000fd00003fce000 */
[----:B------:R-:W-:Y:S02]  /*2c60*/  FSEL R16, R16, RZ, P6 ;  /* 0x000000ff10107208 */ /* 0x000fe40003000000 */
[----:B------:R-:W-:Y:S02]  /*2c70*/  FSEL R17, R17, RZ, P6 ;  /* 0x000000ff11117208 */ /* 0x000fe40003000000 */
[----:B------:R-:W-:-:S13]  /*2c80*/  FSETP.GEU.AND P6, PT, |R11|, 4.2275390625, PT ;  /* 0x408748000b00780b */ /* 0x000fda0003fce200 */
[----:B------:R-:W-:-:S04]  /*2c90*/  @!P6 LEA.HI R10, R12, R12, RZ, 0x1 ;  /* 0x0000000c0c0ae211 */ /* 0x000fc800078f08ff */
[----:B------:R-:W-:-:S05]  /*2ca0*/  @!P6 SHF.R.S32.HI R11, RZ, 0x1, R10 ;  /* 0x00000001ff0be819 */ /* 0x000fca000001140a */
[----:B------:R-:W-:Y:S02]  /*2cb0*/  @!P6 IMAD.IADD R10, R12, 0x1, -R11 ;  /* 0x000000010c0ae824 */ /* 0x000fe400078e0a0b */
[----:B------:R-:W-:-:S03]  /*2cc0*/  @!P6 IMAD R15, R11, 0x100000, R15 ;  /* 0x001000000b0fe824 */ /* 0x000fc600078e020f */
[----:B------:R-:W-:Y:S01]  /*2cd0*/  @!P6 LEA R11, R10, 0x3ff00000, 0x14 ;  /* 0x3ff000000a0be811 */ /* 0x000fe200078ea0ff */
[----:B------:R-:W-:-:S06]  /*2ce0*/  @!P6 IMAD.MOV.U32 R10, RZ, RZ, RZ ;  /* 0x000000ffff0ae224 */ /* 0x000fcc00078e00ff */
[----:B------:R-:W-:-:S11]  /*2cf0*/  @!P6 DMUL R16, R14, R10 ;  /* 0x0000000a0e10e228 */ /* 0x000fd60000000000 */
.L_x_29:
[----:B------:R-:W-:Y:S01]  /*2d00*/  DFMA R20, R20, R16, R16 ;  /* 0x000000101414722b */ /* 0x000fe20000000010 */
[----:B------:R-:W-:Y:S01]  /*2d10*/  IMAD.MOV.U32 R12, RZ, RZ, R0 ;  /* 0x000000ffff0c7224 */ /* 0x000fe200078e0000 */
[----:B------:R-:W-:Y:S01]  /*2d20*/  DSETP.NEU.AND P6, PT, |R16|, +INF , PT ;  /* 0x7ff000001000742a */ /* 0x000fe20003fcd200 */
[----:B------:R-:W-:-:S07]  /*2d30*/  IMAD.MOV.U32 R13, RZ, RZ, 0x0 ;  /* 0x00000000ff0d7424 */ /* 0x000fce00078e00ff */
[----:B------:R-:W-:Y:S02]  /*2d40*/  FSEL R10, R16, R20, !P6 ;  /* 0x00000014100a7208 */ /* 0x000fe40007000000 */
[----:B------:R-:W-:Y:S01]  /*2d50*/  FSEL R16, R17, R21, !P6 ;  /* 0x0000001511107208 */ /* 0x000fe20007000000 */
[----:B------:R-:W-:Y:S06]  /*2d60*/  RET.REL.NODEC R12 `(_Z6kernelPdS_S_S_llii) ;  /* 0xffffffd00ca47950 */ /* 0x000fec0003c3ffff */
.L_x_30:
[----:B------:R-:W-:-:S00]  /*2d70*/  BRA `(.L_x_30) ;  /* 0xfffffffc00fc7947 */ /* 0x000fc0000383ffff */
[----:B------:R-:W-:-:S00]  /*2d80*/  NOP ;  /* 0x0000000000007918 */ /* 0x000fc00000000000 */
[----:B------:R-:W-:-:S00]  /*2d90*/  NOP ;  /* 0x0000000000007918 */ /* 0x000fc00000000000 */
[----:B------:R-:W-:-:S00]  /*2da0*/  NOP ;  /* 0x0000000000007918 */ /* 0x000fc00000000000 */
[----:B------:R-:W-:-:S00]  /*2db0*/  NOP ;  /* 0x0000000000007918 */ /* 0x000fc00000000000 */
[----:B------:R-:W-:-:S00]  /*2dc0*/  NOP ;  /* 0x0000000000007918 */ /* 0x000fc00000000000 */
[----:B------:R-:W-:-:S00]  /*2dd0*/  NOP ;  /* 0x0000000000007918 */ /* 0x000fc00000000000 */
[----:B------:R-:W-:-:S00]  /*2de0*/  NOP ;  /* 0x0000000000007918 */ /* 0x000fc00000000000 */
[----:B------:R-:W-:-:S00]  /*2df0*/  NOP ;  /* 0x0000000000007918 */ /* 0x000fc00000000000 */
.L_x_33:


//--------------------- .nv.global.init           --------------------------
	.section	.nv.global.init,"aw",@progbits
.nv.global.init:
	.type		$str$2,@object
	.size		$str$2,($str - $str$2)
$str$2:
        /*0000*/ 	.byte	0x2d, 0x2d, 0x2d, 0x2d, 0x2d, 0x2d, 0x2d, 0x2d, 0x2d, 0x2d, 0x0a, 0x00
	.type		$str,@object
	.size		$str,($str$1 - $str)
$str:
        /*000c*/ 	.byte	0x5b, 0x25, 0x64, 0x5d, 0x20, 0x3c, 0x2d, 0x2d, 0x20, 0x5b, 0x25, 0x64, 0x5d, 0x0a, 0x00
	.type		$str$1,@object
	.size		$str$1,($str$3 - $str$1)
$str$1:
        /*001b*/ 	.byte	0x73, 0x70, 0x65, 0x63, 0x69, 0x61, 0x6c, 0x2e, 0x20, 0x5b, 0x25, 0x64, 0x5d, 0x20, 0x3c, 0x2d
        /*002b*/ 	.byte	0x2d, 0x20, 0x5b, 0x25, 0x64, 0x5d, 0x0a, 0x00
	.type		$str$3,@object
	.size		$str$3,(.L_3 - $str$3)
$str$3:
        /*0033*/ 	.byte	0x54, 0x45, 0x53, 0x54, 0x20, 0x53, 0x55, 0x4d, 0x20, 0x52, 0x45, 0x44, 0x55, 0x43, 0x54, 0x49
        /*0043*/ 	.byte	0x4f, 0x4e, 0x20, 0x3d, 0x20, 0x25, 0x6c, 0x66, 0x20, 0x28, 0x73, 0x69, 0x7a, 0x65, 0x20, 0x69
        /*0053*/ 	.byte	0x6e, 0x74, 0x65, 0x72, 0x6e, 0x61, 0x6c, 0x20, 0x3d, 0x20, 0x25, 0x6c, 0x64, 0x29, 0x0a, 0x00
.L_3:


//--------------------- .nv.shared.reserved.0     --------------------------
	.section	.nv.shared.reserved.0,"aw",@nobits
	.weak		__nv_reservedSMEM_offset_0_alias
	.size		__nv_reservedSMEM_offset_0_alias, 0, 64
	.other		__nv_reservedSMEM_offset_0_alias,@"STO_CUDA_RESERVED_SHARED STV_DEFAULT"
__nv_reservedSMEM_offset_0_alias:
	.zero		0
	.zero		64


//--------------------- .nv.constant0._Z6kernelPdS_S_S_llii --------------------------
	.section	.nv.constant0._Z6kernelPdS_S_S_llii,"a",@progbits
	.sectionflags	@""
	.align	4
.nv.constant0._Z6kernelPdS_S_S_llii:
	.zero		952


//--------------------- SYMBOLS --------------------------

	.type		.nv.reservedSmem.offset0,@object
	.size		.nv.reservedSmem.offset0,0x4
	.type		vprintf,@function
